	.target	sm_100a

	.elftype	@"ET_EXEC"


//--------------------- .note.nv.tkinfo           --------------------------
	.section	.note.nv.tkinfo,"",@"SHT_NOTE"
	.sectionflags	@"SHF_NOTE_NV_TKINFO"
	.tkinfo
        /*0018*/ 	.word	0x00000002
        /*0030*/ 	.string	""
        /*0030*/ 	.string	"ptxas"
        /*0030*/ 	.string	"Cuda compilation tools, release 13.0, V13.0.88"
        /*0030*/ 	.string	"Build cuda_13.0.r13.0/compiler.36424714_0"
        /*0030*/ 	.string	"-arch sm_100a -m 64 "



//--------------------- .note.nv.cuinfo           --------------------------
	.section	.note.nv.cuinfo,"",@"SHT_NOTE"
	.sectionflags	@"SHF_NOTE_NV_CUINFO"
        /*0018*/ 	.short	0x0002
        /*001a*/ 	.short	0x0064
        /*001c*/ 	.short	0x0082
	.zero		2


//--------------------- .nv.info                  --------------------------
	.section	.nv.info,"",@"SHT_CUDA_INFO"
	.align	4


	//----- nvinfo : EIATTR_REGCOUNT
	.align		4
        /*0000*/ 	.byte	0x04, 0x2f
        /*0002*/ 	.short	(.L_20 - .L_19)
	.align		4
.L_19:
        /*0004*/ 	.word	index@(_ZN7cutlass13device_kernelINS_4gemm6kernel13GemmUniversalIN4cute5tupleIJiiiiEEENS1_10collective13CollectiveMmaINS1_35MainloopSm100TmaUmmaWarpSpecializedILi4ELi2ELi4ENS5_IJNS4_1CILi2EEENSA_ILi1EEESC_EEEEENS5_IJNSA_ILi128EEENSA_ILi256EEENSA_ILi64EEEEEENS_12float_e5m2_tENS5_IJlSC_lEEESJ_SK_NS4_8TiledMMAINS4_8MMA_AtomIJNS4_10MMA_TraitsINS4_25SM100_MMA_F8F6F4_2x1SM_SSEJSJ_SJ_fSF_SG_NS4_17integral_constantINS4_4UMMA5MajorELSR_0EEESS_NSP_INSQ_7ScaleInELST_0EEESU_EEEEEENS4_6LayoutINS5_IJSC_SC_SC_EEENS5_IJNSA_ILi0EEESZ_SZ_EEEEENS5_IJNS4_10UnderscoreES12_S12_EEEEENS4_18SM100_TMA_2SM_LOADENS4_14ComposedLayoutINS4_7SwizzleILi2ELi4ELi3EEENS4_18smem_ptr_flag_bitsILi8EEENSX_INS5_IJNSA_ILi8EEESH_EEENS5_IJSH_SC_EEEEEEEvNS4_8identityES15_S1F_vS1G_EENS_8epilogue10collective18CollectiveEpilogueINS1I_23Sm100TmaWarpSpecializedILi4ELi2ELi32ELb0ELb0EEEJNS5_IJSH_SG_SH_EEENS5_IJNSX_ISH_SC_EENSX_INS5_IJNSA_ILi32EEESB_EEENS5_IJSC_SF_EEEEEEEESJ_SK_SJ_SK_NS1I_6fusion15FusionCallbacksIS1M_NS1U_17LinearCombinationISJ_fSJ_fLNS_15FloatRoundStyleE2EEES1N_S1T_JEEENS4_5SM1004TMEM4LOAD26SM100_TMEM_LOAD_32dp32b32xENS4_13SM90_TMA_LOADENS16_INS17_ILi1ELi4ELi3EEES1A_NSX_INS5_IJS1B_S1P_EEENS5_IJS1P_SC_EEEEEEENS4_39AutoVectorizingCopyWithAssumedAlignmentILi128EEENS4_14SM90_TMA_STOREES29_S2B_S2B_EEEvvEEEEvNT_6ParamsE)
        /*0008*/ 	.word	0x00000078


	//----- nvinfo : EIATTR_FRAME_SIZE
	.align		4
.L_20:
        /*000c*/ 	.byte	0x04, 0x11
        /*000e*/ 	.short	(.L_22 - .L_21)
	.align		4
.L_21:
        /*0010*/ 	.word	index@($__internal_2_$__cuda_sm10x_tcgen05_guardrail_trap_unallocated_columns_being_dealloced)
        /*0014*/ 	.word	0x00000000


	//----- nvinfo : EIATTR_FRAME_SIZE
	.align		4
.L_22:
        /*0018*/ 	.byte	0x04, 0x11
        /*001a*/ 	.short	(.L_24 - .L_23)
	.align		4
.L_23:
        /*001c*/ 	.word	index@($__internal_1_$__cuda_sm10x_tcgen05_guardrail_trap_phase_invalid_during_alloc)
        /*0020*/ 	.word	0x00000000


	//----- nvinfo : EIATTR_FRAME_SIZE
	.align		4
.L_24:
        /*0024*/ 	.byte	0x04, 0x11
        /*0026*/ 	.short	(.L_26 - .L_25)
	.align		4
.L_25:
        /*0028*/ 	.word	index@($__internal_0_$__cuda_sm10x_tcgen05_guardrail_trap_col_being_dealloced_not_returned_by_alloc)
        /*002c*/ 	.word	0x00000000


	//----- nvinfo : EIATTR_FRAME_SIZE
	.align		4
.L_26:
        /*0030*/ 	.byte	0x04, 0x11
        /*0032*/ 	.short	(.L_28 - .L_27)
	.align		4
.L_27:
        /*0034*/ 	.word	index@(_ZN7cutlass13device_kernelINS_4gemm6kernel13GemmUniversalIN4cute5tupleIJiiiiEEENS1_10collective13CollectiveMmaINS1_35MainloopSm100TmaUmmaWarpSpecializedILi4ELi2ELi4ENS5_IJNS4_1CILi2EEENSA_ILi1EEESC_EEEEENS5_IJNSA_ILi128EEENSA_ILi256EEENSA_ILi64EEEEEENS_12float_e5m2_tENS5_IJlSC_lEEESJ_SK_NS4_8TiledMMAINS4_8MMA_AtomIJNS4_10MMA_TraitsINS4_25SM100_MMA_F8F6F4_2x1SM_SSEJSJ_SJ_fSF_SG_NS4_17integral_constantINS4_4UMMA5MajorELSR_0EEESS_NSP_INSQ_7ScaleInELST_0EEESU_EEEEEENS4_6LayoutINS5_IJSC_SC_SC_EEENS5_IJNSA_ILi0EEESZ_SZ_EEEEENS5_IJNS4_10UnderscoreES12_S12_EEEEENS4_18SM100_TMA_2SM_LOADENS4_14ComposedLayoutINS4_7SwizzleILi2ELi4ELi3EEENS4_18smem_ptr_flag_bitsILi8EEENSX_INS5_IJNSA_ILi8EEESH_EEENS5_IJSH_SC_EEEEEEEvNS4_8identityES15_S1F_vS1G_EENS_8epilogue10collective18CollectiveEpilogueINS1I_23Sm100TmaWarpSpecializedILi4ELi2ELi32ELb0ELb0EEEJNS5_IJSH_SG_SH_EEENS5_IJNSX_ISH_SC_EENSX_INS5_IJNSA_ILi32EEESB_EEENS5_IJSC_SF_EEEEEEEESJ_SK_SJ_SK_NS1I_6fusion15FusionCallbacksIS1M_NS1U_17LinearCombinationISJ_fSJ_fLNS_15FloatRoundStyleE2EEES1N_S1T_JEEENS4_5SM1004TMEM4LOAD26SM100_TMEM_LOAD_32dp32b32xENS4_13SM90_TMA_LOADENS16_INS17_ILi1ELi4ELi3EEES1A_NSX_INS5_IJS1B_S1P_EEENS5_IJS1P_SC_EEEEEEENS4_39AutoVectorizingCopyWithAssumedAlignmentILi128EEENS4_14SM90_TMA_STOREES29_S2B_S2B_EEEvvEEEEvNT_6ParamsE)
        /*0038*/ 	.word	0x00000000


	//----- nvinfo : EIATTR_MIN_STACK_SIZE
	.align		4
.L_28:
        /*003c*/ 	.byte	0x04, 0x12
        /*003e*/ 	.short	(.L_30 - .L_29)
	.align		4
.L_29:
        /*0040*/ 	.word	index@(_ZN7cutlass13device_kernelINS_4gemm6kernel13GemmUniversalIN4cute5tupleIJiiiiEEENS1_10collective13CollectiveMmaINS1_35MainloopSm100TmaUmmaWarpSpecializedILi4ELi2ELi4ENS5_IJNS4_1CILi2EEENSA_ILi1EEESC_EEEEENS5_IJNSA_ILi128EEENSA_ILi256EEENSA_ILi64EEEEEENS_12float_e5m2_tENS5_IJlSC_lEEESJ_SK_NS4_8TiledMMAINS4_8MMA_AtomIJNS4_10MMA_TraitsINS4_25SM100_MMA_F8F6F4_2x1SM_SSEJSJ_SJ_fSF_SG_NS4_17integral_constantINS4_4UMMA5MajorELSR_0EEESS_NSP_INSQ_7ScaleInELST_0EEESU_EEEEEENS4_6LayoutINS5_IJSC_SC_SC_EEENS5_IJNSA_ILi0EEESZ_SZ_EEEEENS5_IJNS4_10UnderscoreES12_S12_EEEEENS4_18SM100_TMA_2SM_LOADENS4_14ComposedLayoutINS4_7SwizzleILi2ELi4ELi3EEENS4_18smem_ptr_flag_bitsILi8EEENSX_INS5_IJNSA_ILi8EEESH_EEENS5_IJSH_SC_EEEEEEEvNS4_8identityES15_S1F_vS1G_EENS_8epilogue10collective18CollectiveEpilogueINS1I_23Sm100TmaWarpSpecializedILi4ELi2ELi32ELb0ELb0EEEJNS5_IJSH_SG_SH_EEENS5_IJNSX_ISH_SC_EENSX_INS5_IJNSA_ILi32EEESB_EEENS5_IJSC_SF_EEEEEEEESJ_SK_SJ_SK_NS1I_6fusion15FusionCallbacksIS1M_NS1U_17LinearCombinationISJ_fSJ_fLNS_15FloatRoundStyleE2EEES1N_S1T_JEEENS4_5SM1004TMEM4LOAD26SM100_TMEM_LOAD_32dp32b32xENS4_13SM90_TMA_LOADENS16_INS17_ILi1ELi4ELi3EEES1A_NSX_INS5_IJS1B_S1P_EEENS5_IJS1P_SC_EEEEEEENS4_39AutoVectorizingCopyWithAssumedAlignmentILi128EEENS4_14SM90_TMA_STOREES29_S2B_S2B_EEEvvEEEEvNT_6ParamsE)
        /*0044*/ 	.word	0x00000000
.L_30:


//--------------------- .nv.compat                --------------------------
	.section	.nv.compat,"",@"SHT_CUDA_COMPAT_INFO"
	.align	4
        /*0000*/ 	.byte	0x02, 0x09, 0x01, 0x00, 0x02, 0x02, 0x02, 0x00, 0x02, 0x05, 0x05, 0x00, 0x03, 0x07, 0x01, 0x01
        /*0010*/ 	.byte	0x02, 0x03, 0x01, 0x00, 0x02, 0x06, 0x01, 0x00, 0x04, 0x0b, 0x08, 0x00, 0x09, 0x00, 0x00, 0x00
        /*0020*/ 	.byte	0x00, 0x00, 0x00, 0x00


//--------------------- .nv.info._ZN7cutlass13device_kernelINS_4gemm6kernel13GemmUniversalIN4cute5tupleIJiiiiEEENS1_10collective13CollectiveMmaINS1_35MainloopSm100TmaUmmaWarpSpecializedILi4ELi2ELi4ENS5_IJNS4_1CILi2EEENSA_ILi1EEESC_EEEEENS5_IJNSA_ILi128EEENSA_ILi256EEENSA_ILi64EEEEEENS_12float_e5m2_tENS5_IJlSC_lEEESJ_SK_NS4_8TiledMMAINS4_8MMA_AtomIJNS4_10MMA_TraitsINS4_25SM100_MMA_F8F6F4_2x1SM_SSEJSJ_SJ_fSF_SG_NS4_17integral_constantINS4_4UMMA5MajorELSR_0EEESS_NSP_INSQ_7ScaleInELST_0EEESU_EEEEEENS4_6LayoutINS5_IJSC_SC_SC_EEENS5_IJNSA_ILi0EEESZ_SZ_EEEEENS5_IJNS4_10UnderscoreES12_S12_EEEEENS4_18SM100_TMA_2SM_LOADENS4_14ComposedLayoutINS4_7SwizzleILi2ELi4ELi3EEENS4_18smem_ptr_flag_bitsILi8EEENSX_INS5_IJNSA_ILi8EEESH_EEENS5_IJSH_SC_EEEEEEEvNS4_8identityES15_S1F_vS1G_EENS_8epilogue10collective18CollectiveEpilogueINS1I_23Sm100TmaWarpSpecializedILi4ELi2ELi32ELb0ELb0EEEJNS5_IJSH_SG_SH_EEENS5_IJNSX_ISH_SC_EENSX_INS5_IJNSA_ILi32EEESB_EEENS5_IJSC_SF_EEEEEEEESJ_SK_SJ_SK_NS1I_6fusion15FusionCallbacksIS1M_NS1U_17LinearCombinationISJ_fSJ_fLNS_15FloatRoundStyleE2EEES1N_S1T_JEEENS4_5SM1004TMEM4LOAD26SM100_TMEM_LOAD_32dp32b32xENS4_13SM90_TMA_LOADENS16_INS17_ILi1ELi4ELi3EEES1A_NSX_INS5_IJS1B_S1P_EEENS5_IJS1P_SC_EEEEEEENS4_39AutoVectorizingCopyWithAssumedAlignmentILi128EEENS4_14SM90_TMA_STOREES29_S2B_S2B_EEEvvEEEEvNT_6ParamsE --------------------------
	.section	.nv.info._ZN7cutlass13device_kernelINS_4gemm6kernel13GemmUniversalIN4cute5tupleIJiiiiEEENS1_10collective13CollectiveMmaINS1_35MainloopSm100TmaUmmaWarpSpecializedILi4ELi2ELi4ENS5_IJNS4_1CILi2EEENSA_ILi1EEESC_EEEEENS5_IJNSA_ILi128EEENSA_ILi256EEENSA_ILi64EEEEEENS_12float_e5m2_tENS5_IJlSC_lEEESJ_SK_NS4_8TiledMMAINS4_8MMA_AtomIJNS4_10MMA_TraitsINS4_25SM100_MMA_F8F6F4_2x1SM_SSEJSJ_SJ_fSF_SG_NS4_17integral_constantINS4_4UMMA5MajorELSR_0EEESS_NSP_INSQ_7ScaleInELST_0EEESU_EEEEEENS4_6LayoutINS5_IJSC_SC_SC_EEENS5_IJNSA_ILi0EEESZ_SZ_EEEEENS5_IJNS4_10UnderscoreES12_S12_EEEEENS4_18SM100_TMA_2SM_LOADENS4_14ComposedLayoutINS4_7SwizzleILi2ELi4ELi3EEENS4_18smem_ptr_flag_bitsILi8EEENSX_INS5_IJNSA_ILi8EEESH_EEENS5_IJSH_SC_EEEEEEEvNS4_8identityES15_S1F_vS1G_EENS_8epilogue10collective18CollectiveEpilogueINS1I_23Sm100TmaWarpSpecializedILi4ELi2ELi32ELb0ELb0EEEJNS5_IJSH_SG_SH_EEENS5_IJNSX_ISH_SC_EENSX_INS5_IJNSA_ILi32EEESB_EEENS5_IJSC_SF_EEEEEEEESJ_SK_SJ_SK_NS1I_6fusion15FusionCallbacksIS1M_NS1U_17LinearCombinationISJ_fSJ_fLNS_15FloatRoundStyleE2EEES1N_S1T_JEEENS4_5SM1004TMEM4LOAD26SM100_TMEM_LOAD_32dp32b32xENS4_13SM90_TMA_LOADENS16_INS17_ILi1ELi4ELi3EEES1A_NSX_INS5_IJS1B_S1P_EEENS5_IJS1P_SC_EEEEEEENS4_39AutoVectorizingCopyWithAssumedAlignmentILi128EEENS4_14SM90_TMA_STOREES29_S2B_S2B_EEEvvEEEEvNT_6ParamsE,"",@"SHT_CUDA_INFO"
	.sectionflags	@""
	.align	4


	//----- nvinfo : EIATTR_CUDA_API_VERSION
	.align		4
        /*0000*/ 	.byte	0x04, 0x37
        /*0002*/ 	.short	(.L_32 - .L_31)
.L_31:
        /*0004*/ 	.word	0x00000082


	//----- nvinfo : EIATTR_KPARAM_INFO
	.align		4
.L_32:
        /*0008*/ 	.byte	0x04, 0x17
        /*000a*/ 	.short	(.L_34 - .L_33)
.L_33:
        /*000c*/ 	.word	0x00000000
        /*0010*/ 	.short	0x0000
        /*0012*/ 	.short	0x0000
        /*0014*/ 	.byte	0x00, 0xf0, 0x01, 0x20


	//----- nvinfo : EIATTR_AT_ENTRY_FRAGMENTS
	.align		4
.L_34:
        /*0018*/ 	.byte	0x04, 0x4f
        /*001a*/ 	.short	(.L_36 - .L_35)


	//   ....[0]....
.L_35:
        /*001c*/ 	.word	0x00000007


	//----- nvinfo : EIATTR_RESERVED_SMEM_USED
	.align		4
.L_36:
        /*0020*/ 	.byte	0x01, 0x41
	.zero		2


	//----- nvinfo : EIATTR_SPARSE_MMA_MASK
	.align		4
        /*0024*/ 	.byte	0x03, 0x50
        /*0026*/ 	.short	0x0000


	//----- nvinfo : EIATTR_TCGEN05_2CTA_USED
	.align		4
        /*0028*/ 	.byte	0x01, 0x52
	.zero		2


	//----- nvinfo : EIATTR_MAXREG_COUNT
	.align		4
        /*002c*/ 	.byte	0x03, 0x1b
        /*002e*/ 	.short	0x00ff


	//----- nvinfo : EIATTR_NUM_BARRIERS
	.align		4
        /*0030*/ 	.byte	0x02, 0x4c
        /*0032*/ 	.byte	0x07
	.zero		1


	//----- nvinfo : EIATTR_EXTERNS
	.align		4
        /*0034*/ 	.byte	0x04, 0x0f
        /*0036*/ 	.short	(.L_38 - .L_37)


	//   ....[0]....
	.align		4
.L_37:
        /*0038*/ 	.word	index@(__assertfail)


	//----- nvinfo : EIATTR_MERCURY_ISA_VERSION
	.align		4
.L_38:
        /*003c*/ 	.byte	0x03, 0x5f
        /*003e*/ 	.short	0x0101


	//----- nvinfo : EIATTR_INT_WARP_WIDE_INSTR_OFFSETS
	.align		4
        /*0040*/ 	.byte	0x04, 0x31
        /*0042*/ 	.short	(.L_40 - .L_39)


	//   ....[0]....
.L_39:
        /*0044*/ 	.word	0x00000d10


	//   ....[1]....
        /*0048*/ 	.word	0x00000db0


	//   ....[2]....
        /*004c*/ 	.word	0x00002110


	//   ....[3]....
        /*0050*/ 	.word	0x00003f00


	//   ....[4]....
        /*0054*/ 	.word	0x00003f30


	//   ....[5]....
        /*0058*/ 	.word	0x00003f80


	//   ....[6]....
        /*005c*/ 	.word	0x000048a0


	//   ....[7]....
        /*0060*/ 	.word	0x000048c0


	//   ....[8]....
        /*0064*/ 	.word	0x000049a0


	//   ....[9]....
        /*0068*/ 	.word	0x00004a60


	//   ....[10]....
        /*006c*/ 	.word	0x00004a80


	//   ....[11]....
        /*0070*/ 	.word	0x00004b50


	//   ....[12]....
        /*0074*/ 	.word	0x00004c40


	//   ....[13]....
        /*0078*/ 	.word	0x00004c60


	//   ....[14]....
        /*007c*/ 	.word	0x00004d60


	//   ....[15]....
        /*0080*/ 	.word	0x00004f10


	//   ....[16]....
        /*0084*/ 	.word	0x00004f20


	//   ....[17]....
        /*0088*/ 	.word	0x000050b0


	//----- nvinfo : EIATTR_COOP_GROUP_MASK_REGIDS
	.align		4
.L_40:
        /*008c*/ 	.byte	0x04, 0x29
        /*008e*/ 	.short	(.L_42 - .L_41)


	//   ....[0]....
.L_41:
        /*0090*/ 	.word	0xffffffff


	//   ....[1]....
        /*0094*/ 	.word	0xffffffff


	//   ....[2]....
        /*0098*/ 	.word	0xffffffff


	//   ....[3]....
        /*009c*/ 	.word	0xffffffff


	//   ....[4]....
        /*00a0*/ 	.word	0xffffffff


	//   ....[5]....
        /*00a4*/ 	.word	0xffffffff


	//   ....[6]....
        /*00a8*/ 	.word	0xffffffff


	//   ....[7]....
        /*00ac*/ 	.word	0xffffffff


	//   ....[8]....
        /*00b0*/ 	.word	0xffffffff


	//   ....[9]....
        /*00b4*/ 	.word	0xffffffff


	//   ....[10]....
        /*00b8*/ 	.word	0xffffffff


	//   ....[11]....
        /*00bc*/ 	.word	0xffffffff


	//   ....[12]....
        /*00c0*/ 	.word	0xffffffff


	//   ....[13]....
        /*00c4*/ 	.word	0xffffffff


	//----- nvinfo : EIATTR_COOP_GROUP_INSTR_OFFSETS
	.align		4
.L_42:
        /*00c8*/ 	.byte	0x04, 0x28
        /*00ca*/ 	.short	(.L_44 - .L_43)


	//   ....[0]....
.L_43:
        /*00cc*/ 	.word	0x000000c0


	//   ....[1]....
        /*00d0*/ 	.word	0x00000500


	//   ....[2]....
        /*00d4*/ 	.word	0x00000680


	//   ....[3]....
        /*00d8*/ 	.word	0x00000810


	//   ....[4]....
        /*00dc*/ 	.word	0x00000900


	//   ....[5]....
        /*00e0*/ 	.word	0x00000a60


	//   ....[6]....
        /*00e4*/ 	.word	0x00000bf0


	//   ....[7]....
        /*00e8*/ 	.word	0x00000e30


	//   ....[8]....
        /*00ec*/ 	.word	0x00001ff0


	//   ....[9]....
        /*00f0*/ 	.word	0x00002dd0


	//   ....[10]....
        /*00f4*/ 	.word	0x000032a0


	//   ....[11]....
        /*00f8*/ 	.word	0x000032d0


	//   ....[12]....
        /*00fc*/ 	.word	0x00003e10


	//   ....[13]....
        /*0100*/ 	.word	0x00004020


	//----- nvinfo : EIATTR_VRC_CTA_INIT_COUNT
	.align		4
.L_44:
        /*0104*/ 	.byte	0x02, 0x4a
        /*0106*/ 	.byte	0x80
	.zero		1


	//----- nvinfo : EIATTR_SYSCALL_OFFSETS
	.align		4
        /*0108*/ 	.byte	0x04, 0x46
        /*010a*/ 	.short	(.L_46 - .L_45)


	//   ....[0]....
.L_45:
        /*010c*/ 	.word	0x00005b40


	//   ....[1]....
        /*0110*/ 	.word	0x00005c80


	//   ....[2]....
        /*0114*/ 	.word	0x00006480


	//   ....[3]....
        /*0118*/ 	.word	0x00007270


	//   ....[4]....
        /*011c*/ 	.word	0x00008010


	//   ....[5]....
        /*0120*/ 	.word	0x00008dd0


	//----- nvinfo : EIATTR_MBARRIER_INSTR_OFFSETS
	.align		4
.L_46:
        /*0124*/ 	.byte	0x04, 0x39
        /*0126*/ 	.short	(.L_48 - .L_47)


	//   ....[0]....
.L_47:
        /*0128*/ 	.word	0x000005f0
        /*012c*/ 	.word	0x000000ff
        /*0130*/ 	.word	0x00000000
        /*0134*/ 	.short	0x0100
        /*0136*/ 	.byte	0x08
	.zero		1


	//   ....[1]....
        /*0138*/ 	.word	0x00000600
        /*013c*/ 	.word	0x000000ff
        /*0140*/ 	.word	0x00000020
        /*0144*/ 	.short	0x0100
        /*0146*/ 	.byte	0x08
	.zero		1


	//   ....[2]....
        /*0148*/ 	.word	0x00000610
        /*014c*/ 	.word	0x000000ff
        /*0150*/ 	.word	0x00000008
        /*0154*/ 	.short	0x0100
        /*0156*/ 	.byte	0x08
	.zero		1


	//   ....[3]....
        /*0158*/ 	.word	0x00000620
        /*015c*/ 	.word	0x000000ff
        /*0160*/ 	.word	0x00000028
        /*0164*/ 	.short	0x0100
        /*0166*/ 	.byte	0x08
	.zero		1


	//   ....[4]....
        /*0168*/ 	.word	0x00000630
        /*016c*/ 	.word	0x000000ff
        /*0170*/ 	.word	0x00000010
        /*0174*/ 	.short	0x0100
        /*0176*/ 	.byte	0x08
	.zero		1


	//   ....[5]....
        /*0178*/ 	.word	0x00000640
        /*017c*/ 	.word	0x000000ff
        /*0180*/ 	.word	0x00000030
        /*0184*/ 	.short	0x0100
        /*0186*/ 	.byte	0x08
	.zero		1


	//   ....[6]....
        /*0188*/ 	.word	0x00000650
        /*018c*/ 	.word	0x000000ff
        /*0190*/ 	.word	0x00000018
        /*0194*/ 	.short	0x0100
        /*0196*/ 	.byte	0x08
	.zero		1


	//   ....[7]....
        /*0198*/ 	.word	0x00000660
        /*019c*/ 	.word	0x000000ff
        /*01a0*/ 	.word	0x00000038
        /*01a4*/ 	.short	0x0100
        /*01a6*/ 	.byte	0x08
	.zero		1


	//   ....[8]....
        /*01a8*/ 	.word	0x00000780
        /*01ac*/ 	.word	0x000000ff
        /*01b0*/ 	.word	0x00000040
        /*01b4*/ 	.short	0x0100
        /*01b6*/ 	.byte	0x09
	.zero		1


	//   ....[9]....
        /*01b8*/ 	.word	0x00000790
        /*01bc*/ 	.word	0x000000ff
        /*01c0*/ 	.word	0x00000060
        /*01c4*/ 	.short	0x0100
        /*01c6*/ 	.byte	0x09
	.zero		1


	//   ....[10]....
        /*01c8*/ 	.word	0x000007a0
        /*01cc*/ 	.word	0x000000ff
        /*01d0*/ 	.word	0x00000048
        /*01d4*/ 	.short	0x0100
        /*01d6*/ 	.byte	0x09
	.zero		1


	//   ....[11]....
        /*01d8*/ 	.word	0x000007b0
        /*01dc*/ 	.word	0x000000ff
        /*01e0*/ 	.word	0x00000068
        /*01e4*/ 	.short	0x0100
        /*01e6*/ 	.byte	0x09
	.zero		1


	//   ....[12]....
        /*01e8*/ 	.word	0x000007c0
        /*01ec*/ 	.word	0x000000ff
        /*01f0*/ 	.word	0x00000050
        /*01f4*/ 	.short	0x0100
        /*01f6*/ 	.byte	0x09
	.zero		1


	//   ....[13]....
        /*01f8*/ 	.word	0x000007d0
        /*01fc*/ 	.word	0x000000ff
        /*0200*/ 	.word	0x00000070
        /*0204*/ 	.short	0x0100
        /*0206*/ 	.byte	0x09
	.zero		1


	//   ....[14]....
        /*0208*/ 	.word	0x000007e0
        /*020c*/ 	.word	0x000000ff
        /*0210*/ 	.word	0x00000058
        /*0214*/ 	.short	0x0100
        /*0216*/ 	.byte	0x09
	.zero		1


	//   ....[15]....
        /*0218*/ 	.word	0x000007f0
        /*021c*/ 	.word	0x000000ff
        /*0220*/ 	.word	0x00000078
        /*0224*/ 	.short	0x0100
        /*0226*/ 	.byte	0x09
	.zero		1


	//   ....[16]....
        /*0228*/ 	.word	0x000008d0
        /*022c*/ 	.word	0x000000ff
        /*0230*/ 	.word	0x00000080
        /*0234*/ 	.short	0x0100
        /*0236*/ 	.byte	0x08
	.zero		1


	//   ....[17]....
        /*0238*/ 	.word	0x000008e0
        /*023c*/ 	.word	0x000000ff
        /*0240*/ 	.word	0x00000088
        /*0244*/ 	.short	0x0100
        /*0246*/ 	.byte	0x08
	.zero		1


	//   ....[18]....
        /*0248*/ 	.word	0x00000a10
        /*024c*/ 	.word	0x000000ff
        /*0250*/ 	.word	0x00000090
        /*0254*/ 	.short	0x0100
        /*0256*/ 	.byte	0x08
	.zero		1


	//   ....[19]....
        /*0258*/ 	.word	0x00000a20
        /*025c*/ 	.word	0x000000ff
        /*0260*/ 	.word	0x000000a0
        /*0264*/ 	.short	0x0100
        /*0266*/ 	.byte	0x08
	.zero		1


	//   ....[20]....
        /*0268*/ 	.word	0x00000a30
        /*026c*/ 	.word	0x000000ff
        /*0270*/ 	.word	0x00000098
        /*0274*/ 	.short	0x0100
        /*0276*/ 	.byte	0x08
	.zero		1


	//   ....[21]....
        /*0278*/ 	.word	0x00000a40
        /*027c*/ 	.word	0x000000ff
        /*0280*/ 	.word	0x000000a8
        /*0284*/ 	.short	0x0100
        /*0286*/ 	.byte	0x08
	.zero		1


	//   ....[22]....
        /*0288*/ 	.word	0x00000b60
        /*028c*/ 	.word	0x000000ff
        /*0290*/ 	.word	0x000000b0
        /*0294*/ 	.short	0x0100
        /*0296*/ 	.byte	0x09
	.zero		1


	//   ....[23]....
        /*0298*/ 	.word	0x00000b70
        /*029c*/ 	.word	0x000000ff
        /*02a0*/ 	.word	0x000000d0
        /*02a4*/ 	.short	0x0100
        /*02a6*/ 	.byte	0x09
	.zero		1


	//   ....[24]....
        /*02a8*/ 	.word	0x00000b80
        /*02ac*/ 	.word	0x000000ff
        /*02b0*/ 	.word	0x000000b8
        /*02b4*/ 	.short	0x0100
        /*02b6*/ 	.byte	0x09
	.zero		1


	//   ....[25]....
        /*02b8*/ 	.word	0x00000b90
        /*02bc*/ 	.word	0x000000ff
        /*02c0*/ 	.word	0x000000d8
        /*02c4*/ 	.short	0x0100
        /*02c6*/ 	.byte	0x09
	.zero		1


	//   ....[26]....
        /*02c8*/ 	.word	0x00000ba0
        /*02cc*/ 	.word	0x000000ff
        /*02d0*/ 	.word	0x000000c0
        /*02d4*/ 	.short	0x0100
        /*02d6*/ 	.byte	0x09
	.zero		1


	//   ....[27]....
        /*02d8*/ 	.word	0x00000bb0
        /*02dc*/ 	.word	0x000000ff
        /*02e0*/ 	.word	0x000000e0
        /*02e4*/ 	.short	0x0100
        /*02e6*/ 	.byte	0x09
	.zero		1


	//   ....[28]....
        /*02e8*/ 	.word	0x00000bc0
        /*02ec*/ 	.word	0x000000ff
        /*02f0*/ 	.word	0x000000c8
        /*02f4*/ 	.short	0x0100
        /*02f6*/ 	.byte	0x09
	.zero		1


	//   ....[29]....
        /*02f8*/ 	.word	0x00000bd0
        /*02fc*/ 	.word	0x000000ff
        /*0300*/ 	.word	0x000000e8
        /*0304*/ 	.short	0x0100
        /*0306*/ 	.byte	0x09
	.zero		1


	//   ....[30]....
        /*0308*/ 	.word	0x00000cc0
        /*030c*/ 	.word	0x000000ff
        /*0310*/ 	.word	0x000000f0
        /*0314*/ 	.short	0x0100
        /*0316*/ 	.byte	0x08
	.zero		1


	//   ....[31]....
        /*0318*/ 	.word	0x00000cd0
        /*031c*/ 	.word	0x000000ff
        /*0320*/ 	.word	0x00000100
        /*0324*/ 	.short	0x0100
        /*0326*/ 	.byte	0x08
	.zero		1


	//   ....[32]....
        /*0328*/ 	.word	0x00000ce0
        /*032c*/ 	.word	0x000000ff
        /*0330*/ 	.word	0x000000f8
        /*0334*/ 	.short	0x0100
        /*0336*/ 	.byte	0x08
	.zero		1


	//   ....[33]....
        /*0338*/ 	.word	0x00000cf0
        /*033c*/ 	.word	0x000000ff
        /*0340*/ 	.word	0x00000108
        /*0344*/ 	.short	0x0100
        /*0346*/ 	.byte	0x08
	.zero		1


	//   ....[34]....
        /*0348*/ 	.word	0x00000de0
        /*034c*/ 	.word	0x000000ff
        /*0350*/ 	.word	0x00000110
        /*0354*/ 	.short	0x0100
        /*0356*/ 	.byte	0x07
	.zero		1


	//   ....[35]....
        /*0358*/ 	.word	0x000017f0
        /*035c*/ 	.word	0x00000002
        /*0360*/ 	.word	0x00000100
        /*0364*/ 	.short	0x010a
        /*0366*/ 	.byte	0xff
	.zero		1


	//   ....[36]....
        /*0368*/ 	.word	0x00001820
        /*036c*/ 	.word	0x00000002
        /*0370*/ 	.word	0x000000f0
        /*0374*/ 	.short	0x0101
        /*0376*/ 	.byte	0xff
	.zero		1


	//   ....[37]....
        /*0378*/ 	.word	0x000018f0
        /*037c*/ 	.word	0x000000ff
        /*0380*/ 	.word	0x00000020
        /*0384*/ 	.short	0x010a
        /*0386*/ 	.byte	0x08
	.zero		1


	//   ....[38]....
        /*0388*/ 	.word	0x000019f0
        /*038c*/ 	.word	0x000000ff
        /*0390*/ 	.word	0x00000020
        /*0394*/ 	.short	0x010a
        /*0396*/ 	.byte	0x21
	.zero		1


	//   ....[39]....
        /*0398*/ 	.word	0x00001ba0
        /*039c*/ 	.word	0x000000ff
        /*03a0*/ 	.word	0x00000020
        /*03a4*/ 	.short	0x010a
        /*03a6*/ 	.byte	0x08
	.zero		1


	//   ....[40]....
        /*03a8*/ 	.word	0x00001ca0
        /*03ac*/ 	.word	0x000000ff
        /*03b0*/ 	.word	0x00000088
        /*03b4*/ 	.short	0x0101
        /*03b6*/ 	.byte	0x06
	.zero		1


	//   ....[41]....
        /*03b8*/ 	.word	0x00001cc0
        /*03bc*/ 	.word	0x000000ff
        /*03c0*/ 	.word	0x00000020
        /*03c4*/ 	.short	0x010a
        /*03c6*/ 	.byte	0x08
	.zero		1


	//   ....[42]....
        /*03c8*/ 	.word	0x00001d40
        /*03cc*/ 	.word	0x000000ff
        /*03d0*/ 	.word	0x00000020
        /*03d4*/ 	.short	0x010a
        /*03d6*/ 	.byte	0x11
	.zero		1


	//   ....[43]....
        /*03d8*/ 	.word	0x00001ed0
        /*03dc*/ 	.word	0x000000ff
        /*03e0*/ 	.word	0x00000020
        /*03e4*/ 	.short	0x010a
        /*03e6*/ 	.byte	0x08
	.zero		1


	//   ....[44]....
        /*03e8*/ 	.word	0x00002020
        /*03ec*/ 	.word	0x00000002
        /*03f0*/ 	.word	0x00000090
        /*03f4*/ 	.short	0x010a
        /*03f6*/ 	.byte	0xff
	.zero		1


	//   ....[45]....
        /*03f8*/ 	.word	0x000020e0
        /*03fc*/ 	.word	0x00000002
        /*0400*/ 	.word	0x00000000
        /*0404*/ 	.short	0x0101
        /*0406*/ 	.byte	0xff
	.zero		1


	//   ....[46]....
        /*0408*/ 	.word	0x00002640
        /*040c*/ 	.word	0x000000ff
        /*0410*/ 	.word	0x00000000
        /*0414*/ 	.short	0x010a
        /*0416*/ 	.byte	0x04
	.zero		1


	//   ....[47]....
        /*0418*/ 	.word	0x000026d0
        /*041c*/ 	.word	0x000000ff
        /*0420*/ 	.word	0x00000000
        /*0424*/ 	.short	0x010a
        /*0426*/ 	.byte	0x04
	.zero		1


	//   ....[48]....
        /*0428*/ 	.word	0x00002760
        /*042c*/ 	.word	0x000000ff
        /*0430*/ 	.word	0x00000000
        /*0434*/ 	.short	0x010a
        /*0436*/ 	.byte	0x04
	.zero		1


	//   ....[49]....
        /*0438*/ 	.word	0x00002800
        /*043c*/ 	.word	0x00000000
        /*0440*/ 	.word	0x00000000
        /*0444*/ 	.short	0x010a
        /*0446*/ 	.byte	0xff
	.zero		1


	//   ....[50]....
        /*0448*/ 	.word	0x00002930
        /*044c*/ 	.word	0x00000000
        /*0450*/ 	.word	0x000000f0
        /*0454*/ 	.short	0x010a
        /*0456*/ 	.byte	0xff
	.zero		1


	//   ....[51]....
        /*0458*/ 	.word	0x000029a0
        /*045c*/ 	.word	0x00000000
        /*0460*/ 	.word	0x00000000
        /*0464*/ 	.short	0x0101
        /*0466*/ 	.byte	0xff
	.zero		1


	//   ....[52]....
        /*0468*/ 	.word	0x000029c0
        /*046c*/ 	.word	0x000000ff
        /*0470*/ 	.word	0x000000a0
        /*0474*/ 	.short	0x010a
        /*0476*/ 	.byte	0x05
	.zero		1


	//   ....[53]....
        /*0478*/ 	.word	0x00002ae0
        /*047c*/ 	.word	0x00000000
        /*0480*/ 	.word	0x00000090
        /*0484*/ 	.short	0x010a
        /*0486*/ 	.byte	0xff
	.zero		1


	//   ....[54]....
        /*0488*/ 	.word	0x00002be0
        /*048c*/ 	.word	0x00000000
        /*0490*/ 	.word	0x00000000
        /*0494*/ 	.short	0x0101
        /*0496*/ 	.byte	0xff
	.zero		1


	//   ....[55]....
        /*0498*/ 	.word	0x00002c70
        /*049c*/ 	.word	0x000000ff
        /*04a0*/ 	.word	0x000000a0
        /*04a4*/ 	.short	0x0106
        /*04a6*/ 	.byte	0x05
	.zero		1


	//   ....[56]....
        /*04a8*/ 	.word	0x00002c90
        /*04ac*/ 	.word	0x000000ff
        /*04b0*/ 	.word	0x000000a0
        /*04b4*/ 	.short	0x010a
        /*04b6*/ 	.byte	0x05
	.zero		1


	//   ....[57]....
        /*04b8*/ 	.word	0x00002d20
        /*04bc*/ 	.word	0x000000ff
        /*04c0*/ 	.word	0x000000a0
        /*04c4*/ 	.short	0x0106
        /*04c6*/ 	.byte	0x04
	.zero		1


	//   ....[58]....
        /*04c8*/ 	.word	0x00002d60
        /*04cc*/ 	.word	0x00000000
        /*04d0*/ 	.word	0x000000a0
        /*04d4*/ 	.short	0x010a
        /*04d6*/ 	.byte	0xff
	.zero		1


	//   ....[59]....
        /*04d8*/ 	.word	0x00002fa0
        /*04dc*/ 	.word	0x000000ff
        /*04e0*/ 	.word	0x00000008
        /*04e4*/ 	.short	0x010a
        /*04e6*/ 	.byte	0x06
	.zero		1


	//   ....[60]....
        /*04e8*/ 	.word	0x00002fc0
        /*04ec*/ 	.word	0x000000ff
        /*04f0*/ 	.word	0x00000008
        /*04f4*/ 	.short	0x010a
        /*04f6*/ 	.byte	0x06
	.zero		1


	//   ....[61]....
        /*04f8*/ 	.word	0x00003150
        /*04fc*/ 	.word	0x000000ff
        /*0500*/ 	.word	0x00000008
        /*0504*/ 	.short	0x010a
        /*0506*/ 	.byte	0x06
	.zero		1


	//   ....[62]....
        /*0508*/ 	.word	0x00003170
        /*050c*/ 	.word	0x000000ff
        /*0510*/ 	.word	0x00000008
        /*0514*/ 	.short	0x010a
        /*0516*/ 	.byte	0x06
	.zero		1


	//   ....[63]....
        /*0518*/ 	.word	0x00003230
        /*051c*/ 	.word	0x000000ff
        /*0520*/ 	.word	0x00000000
        /*0524*/ 	.short	0x0101
        /*0526*/ 	.byte	0x07
	.zero		1


	//   ....[64]....
        /*0528*/ 	.word	0x00003530
        /*052c*/ 	.word	0x00000000
        /*0530*/ 	.word	0x00000090
        /*0534*/ 	.short	0x010a
        /*0536*/ 	.byte	0xff
	.zero		1


	//   ....[65]....
        /*0538*/ 	.word	0x000035f0
        /*053c*/ 	.word	0x00000000
        /*0540*/ 	.word	0x00000000
        /*0544*/ 	.short	0x0101
        /*0546*/ 	.byte	0xff
	.zero		1


	//   ....[66]....
        /*0548*/ 	.word	0x000036b0
        /*054c*/ 	.word	0x000000ff
        /*0550*/ 	.word	0x00000000
        /*0554*/ 	.short	0x010a
        /*0556*/ 	.byte	0x06
	.zero		1


	//   ....[67]....
        /*0558*/ 	.word	0x000036c0
        /*055c*/ 	.word	0x000000ff
        /*0560*/ 	.word	0x000000d0
        /*0564*/ 	.short	0x010a
        /*0566*/ 	.byte	0x0a
	.zero		1


	//   ....[68]....
        /*0568*/ 	.word	0x00003770
        /*056c*/ 	.word	0x000000ff
        /*0570*/ 	.word	0x00000000
        /*0574*/ 	.short	0x010a
        /*0576*/ 	.byte	0x09
	.zero		1


	//   ....[69]....
        /*0578*/ 	.word	0x000038b0
        /*057c*/ 	.word	0x000000ff
        /*0580*/ 	.word	0x00000000
        /*0584*/ 	.short	0x010a
        /*0586*/ 	.byte	0x06
	.zero		1


	//   ....[70]....
        /*0588*/ 	.word	0x00003b00
        /*058c*/ 	.word	0x000000ff
        /*0590*/ 	.word	0x00000000
        /*0594*/ 	.short	0x010a
        /*0596*/ 	.byte	0x07
	.zero		1


	//   ....[71]....
        /*0598*/ 	.word	0x00003b90
        /*059c*/ 	.word	0x000000ff
        /*05a0*/ 	.word	0x00000000
        /*05a4*/ 	.short	0x010a
        /*05a6*/ 	.byte	0x07
	.zero		1


	//   ....[72]....
        /*05a8*/ 	.word	0x00003c20
        /*05ac*/ 	.word	0x000000ff
        /*05b0*/ 	.word	0x00000000
        /*05b4*/ 	.short	0x010a
        /*05b6*/ 	.byte	0x07
	.zero		1


	//   ....[73]....
        /*05b8*/ 	.word	0x00003cc0
        /*05bc*/ 	.word	0x00000000
        /*05c0*/ 	.word	0x00000000
        /*05c4*/ 	.short	0x010a
        /*05c6*/ 	.byte	0xff
	.zero		1


	//   ....[74]....
        /*05c8*/ 	.word	0x00003d00
        /*05cc*/ 	.word	0x00000000
        /*05d0*/ 	.word	0x00000000
        /*05d4*/ 	.short	0x010a
        /*05d6*/ 	.byte	0xff
	.zero		1


	//   ....[75]....
        /*05d8*/ 	.word	0x00003d70
        /*05dc*/ 	.word	0x000000ff
        /*05e0*/ 	.word	0x00000000
        /*05e4*/ 	.short	0x0101
        /*05e6*/ 	.byte	0x05
	.zero		1


	//   ....[76]....
        /*05e8*/ 	.word	0x00003db0
        /*05ec*/ 	.word	0x000000ff
        /*05f0*/ 	.word	0x00000110
        /*05f4*/ 	.short	0x010a
        /*05f6*/ 	.byte	0x08
	.zero		1


	//   ....[77]....
        /*05f8*/ 	.word	0x00003e00
        /*05fc*/ 	.word	0x000000ff
        /*0600*/ 	.word	0x00000000
        /*0604*/ 	.short	0x0101
        /*0606*/ 	.byte	0x05
	.zero		1


	//   ....[78]....
        /*0608*/ 	.word	0x00004250
        /*060c*/ 	.word	0x00000000
        /*0610*/ 	.word	0x00000090
        /*0614*/ 	.short	0x010a
        /*0616*/ 	.byte	0xff
	.zero		1


	//   ....[79]....
        /*0618*/ 	.word	0x00004310
        /*061c*/ 	.word	0x00000000
        /*0620*/ 	.word	0x00000000
        /*0624*/ 	.short	0x0101
        /*0626*/ 	.byte	0xff
	.zero		1


	//   ....[80]....
        /*0628*/ 	.word	0x00004630
        /*062c*/ 	.word	0x000000ff
        /*0630*/ 	.word	0x00000088
        /*0634*/ 	.short	0x010a
        /*0636*/ 	.byte	0x07
	.zero		1


	//   ....[81]....
        /*0638*/ 	.word	0x00004820
        /*063c*/ 	.word	0x000000ff
        /*0640*/ 	.word	0x00000060
        /*0644*/ 	.short	0x010a
        /*0646*/ 	.byte	0x07
	.zero		1


	//   ....[82]....
        /*0648*/ 	.word	0x00004a10
        /*064c*/ 	.word	0x000000ff
        /*0650*/ 	.word	0x00000040
        /*0654*/ 	.short	0x010b
        /*0656*/ 	.byte	0x07
	.zero		1


	//   ....[83]....
        /*0658*/ 	.word	0x00004a20
        /*065c*/ 	.word	0x000000ff
        /*0660*/ 	.word	0x00000000
        /*0664*/ 	.short	0x0101
        /*0666*/ 	.byte	0x0e
	.zero		1


	//   ....[84]....
        /*0668*/ 	.word	0x00004a30
        /*066c*/ 	.word	0x000000ff
        /*0670*/ 	.word	0x00000068
        /*0674*/ 	.short	0x010a
        /*0676*/ 	.byte	0x07
	.zero		1


	//   ....[85]....
        /*0678*/ 	.word	0x00004be0
        /*067c*/ 	.word	0x000000ff
        /*0680*/ 	.word	0x00000048
        /*0684*/ 	.short	0x010b
        /*0686*/ 	.byte	0x07
	.zero		1


	//   ....[86]....
        /*0688*/ 	.word	0x00004bf0
        /*068c*/ 	.word	0x000000ff
        /*0690*/ 	.word	0x00000000
        /*0694*/ 	.short	0x0101
        /*0696*/ 	.byte	0x0e
	.zero		1


	//   ....[87]....
        /*0698*/ 	.word	0x00004c00
        /*069c*/ 	.word	0x000000ff
        /*06a0*/ 	.word	0x00000070
        /*06a4*/ 	.short	0x010a
        /*06a6*/ 	.byte	0x07
	.zero		1


	//   ....[88]....
        /*06a8*/ 	.word	0x00004df0
        /*06ac*/ 	.word	0x000000ff
        /*06b0*/ 	.word	0x00000050
        /*06b4*/ 	.short	0x010b
        /*06b6*/ 	.byte	0x07
	.zero		1


	//   ....[89]....
        /*06b8*/ 	.word	0x00004e60
        /*06bc*/ 	.word	0x000000ff
        /*06c0*/ 	.word	0x00000000
        /*06c4*/ 	.short	0x0101
        /*06c6*/ 	.byte	0x0e
	.zero		1


	//   ....[90]....
        /*06c8*/ 	.word	0x00004e70
        /*06cc*/ 	.word	0x000000ff
        /*06d0*/ 	.word	0x00000078
        /*06d4*/ 	.short	0x010a
        /*06d6*/ 	.byte	0x07
	.zero		1


	//   ....[91]....
        /*06d8*/ 	.word	0x00005110
        /*06dc*/ 	.word	0x000000ff
        /*06e0*/ 	.word	0x00000058
        /*06e4*/ 	.short	0x010b
        /*06e6*/ 	.byte	0x07
	.zero		1


	//   ....[92]....
        /*06e8*/ 	.word	0x00005130
        /*06ec*/ 	.word	0x000000ff
        /*06f0*/ 	.word	0x00000000
        /*06f4*/ 	.short	0x0101
        /*06f6*/ 	.byte	0x0d
	.zero		1


	//   ....[93]....
        /*06f8*/ 	.word	0x00005160
        /*06fc*/ 	.word	0x000000ff
        /*0700*/ 	.word	0x00000060
        /*0704*/ 	.short	0x010a
        /*0706*/ 	.byte	0x07
	.zero		1


	//   ....[94]....
        /*0708*/ 	.word	0x00005180
        /*070c*/ 	.word	0x000000ff
        /*0710*/ 	.word	0x00000068
        /*0714*/ 	.short	0x010a
        /*0716*/ 	.byte	0x07
	.zero		1


	//   ....[95]....
        /*0718*/ 	.word	0x000051a0
        /*071c*/ 	.word	0x000000ff
        /*0720*/ 	.word	0x00000070
        /*0724*/ 	.short	0x010a
        /*0726*/ 	.byte	0x07
	.zero		1


	//   ....[96]....
        /*0728*/ 	.word	0x000051e0
        /*072c*/ 	.word	0x00000000
        /*0730*/ 	.word	0x00000078
        /*0734*/ 	.short	0x010a
        /*0736*/ 	.byte	0xff
	.zero		1


	//   ....[97]....
        /*0738*/ 	.word	0x00005510
        /*073c*/ 	.word	0x00000000
        /*0740*/ 	.word	0x00000090
        /*0744*/ 	.short	0x010a
        /*0746*/ 	.byte	0xff
	.zero		1


	//   ....[98]....
        /*0748*/ 	.word	0x00005620
        /*074c*/ 	.word	0x00000000
        /*0750*/ 	.word	0x00000000
        /*0754*/ 	.short	0x0101
        /*0756*/ 	.byte	0xff
	.zero		1


	//   ....[99]....
        /*0758*/ 	.word	0x00006010
        /*075c*/ 	.word	0x00000003
        /*0760*/ 	.word	0x00000040
        /*0764*/ 	.short	0x010a
        /*0766*/ 	.byte	0xff
	.zero		1


	//   ....[100]....
        /*0768*/ 	.word	0x00006020
        /*076c*/ 	.word	0x0000006f
        /*0770*/ 	.word	0x000000b0
        /*0774*/ 	.short	0x010a
        /*0776*/ 	.byte	0xff
	.zero		1


	//   ....[101]....
        /*0778*/ 	.word	0x000061c0
        /*077c*/ 	.word	0x00000003
        /*0780*/ 	.word	0x00000040
        /*0784*/ 	.short	0x010a
        /*0786*/ 	.byte	0xff
	.zero		1


	//   ....[102]....
        /*0788*/ 	.word	0x000062e0
        /*078c*/ 	.word	0x00000000
        /*0790*/ 	.word	0x00000000
        /*0794*/ 	.short	0x0101
        /*0796*/ 	.byte	0xff
	.zero		1


	//   ....[103]....
        /*0798*/ 	.word	0x00006360
        /*079c*/ 	.word	0x0000006f
        /*07a0*/ 	.word	0x000000b0
        /*07a4*/ 	.short	0x010a
        /*07a6*/ 	.byte	0xff
	.zero		1


	//   ....[104]....
        /*07a8*/ 	.word	0x00006f00
        /*07ac*/ 	.word	0x00000000
        /*07b0*/ 	.word	0x00000040
        /*07b4*/ 	.short	0x010a
        /*07b6*/ 	.byte	0xff
	.zero		1


	//   ....[105]....
        /*07b8*/ 	.word	0x00006fc0
        /*07bc*/ 	.word	0x00000000
        /*07c0*/ 	.word	0x00000040
        /*07c4*/ 	.short	0x010a
        /*07c6*/ 	.byte	0xff
	.zero		1


	//   ....[106]....
        /*07c8*/ 	.word	0x000070f0
        /*07cc*/ 	.word	0x00000000
        /*07d0*/ 	.word	0x00000000
        /*07d4*/ 	.short	0x0101
        /*07d6*/ 	.byte	0xff
	.zero		1


	//   ....[107]....
        /*07d8*/ 	.word	0x00007ca0
        /*07dc*/ 	.word	0x00000000
        /*07e0*/ 	.word	0x00000040
        /*07e4*/ 	.short	0x010a
        /*07e6*/ 	.byte	0xff
	.zero		1


	//   ....[108]....
        /*07e8*/ 	.word	0x00007d60
        /*07ec*/ 	.word	0x00000000
        /*07f0*/ 	.word	0x00000040
        /*07f4*/ 	.short	0x010a
        /*07f6*/ 	.byte	0xff
	.zero		1


	//   ....[109]....
        /*07f8*/ 	.word	0x00007e90
        /*07fc*/ 	.word	0x00000000
        /*0800*/ 	.word	0x00000000
        /*0804*/ 	.short	0x0101
        /*0806*/ 	.byte	0xff
	.zero		1


	//   ....[110]....
        /*0808*/ 	.word	0x00008a60
        /*080c*/ 	.word	0x00000000
        /*0810*/ 	.word	0x00000040
        /*0814*/ 	.short	0x010a
        /*0816*/ 	.byte	0xff
	.zero		1


	//   ....[111]....
        /*0818*/ 	.word	0x00008b20
        /*081c*/ 	.word	0x00000000
        /*0820*/ 	.word	0x00000040
        /*0824*/ 	.short	0x010a
        /*0826*/ 	.byte	0xff
	.zero		1


	//   ....[112]....
        /*0828*/ 	.word	0x00008c50
        /*082c*/ 	.word	0x00000000
        /*0830*/ 	.word	0x00000000
        /*0834*/ 	.short	0x0101
        /*0836*/ 	.byte	0xff
	.zero		1


	//   ....[113]....
        /*0838*/ 	.word	0x00008f50
        /*083c*/ 	.word	0x0000006f
        /*0840*/ 	.word	0x00000000
        /*0844*/ 	.short	0x0101
        /*0846*/ 	.byte	0xff
	.zero		1


	//   ....[114]....
        /*0848*/ 	.word	0x00009900
        /*084c*/ 	.word	0x00000002
        /*0850*/ 	.word	0x00000100
        /*0854*/ 	.short	0x010a
        /*0856*/ 	.byte	0xff
	.zero		1


	//   ....[115]....
        /*0858*/ 	.word	0x00009960
        /*085c*/ 	.word	0x00000002
        /*0860*/ 	.word	0x00000020
        /*0864*/ 	.short	0x010a
        /*0866*/ 	.byte	0xff
	.zero		1


	//   ....[116]....
        /*0868*/ 	.word	0x000099c0
        /*086c*/ 	.word	0x00000002
        /*0870*/ 	.word	0x00000020
        /*0874*/ 	.short	0x010a
        /*0876*/ 	.byte	0xff
	.zero		1


	//   ....[117]....
        /*0878*/ 	.word	0x00009a10
        /*087c*/ 	.word	0x00000002
        /*0880*/ 	.word	0x00000090
        /*0884*/ 	.short	0x010a
        /*0886*/ 	.byte	0xff
	.zero		1


	//   ....[118]....
        /*0888*/ 	.word	0x00009a70
        /*088c*/ 	.word	0x00000000
        /*0890*/ 	.word	0x00000000
        /*0894*/ 	.short	0x010a
        /*0896*/ 	.byte	0xff
	.zero		1


	//   ....[119]....
        /*0898*/ 	.word	0x00009ad0
        /*089c*/ 	.word	0x00000000
        /*08a0*/ 	.word	0x00000000
        /*08a4*/ 	.short	0x010a
        /*08a6*/ 	.byte	0xff
	.zero		1


	//   ....[120]....
        /*08a8*/ 	.word	0x00009b30
        /*08ac*/ 	.word	0x00000000
        /*08b0*/ 	.word	0x00000000
        /*08b4*/ 	.short	0x010a
        /*08b6*/ 	.byte	0xff
	.zero		1


	//   ....[121]....
        /*08b8*/ 	.word	0x00009b80
        /*08bc*/ 	.word	0x00000000
        /*08c0*/ 	.word	0x000000f0
        /*08c4*/ 	.short	0x010a
        /*08c6*/ 	.byte	0xff
	.zero		1


	//   ....[122]....
        /*08c8*/ 	.word	0x00009be0
        /*08cc*/ 	.word	0x00000000
        /*08d0*/ 	.word	0x000000a0
        /*08d4*/ 	.short	0x010a
        /*08d6*/ 	.byte	0xff
	.zero		1


	//   ....[123]....
        /*08d8*/ 	.word	0x00009c30
        /*08dc*/ 	.word	0x00000000
        /*08e0*/ 	.word	0x00000090
        /*08e4*/ 	.short	0x010a
        /*08e6*/ 	.byte	0xff
	.zero		1


	//   ....[124]....
        /*08e8*/ 	.word	0x00009c90
        /*08ec*/ 	.word	0x00000000
        /*08f0*/ 	.word	0x000000a0
        /*08f4*/ 	.short	0x010a
        /*08f6*/ 	.byte	0xff
	.zero		1


	//   ....[125]....
        /*08f8*/ 	.word	0x00009cf0
        /*08fc*/ 	.word	0x00000004
        /*0900*/ 	.word	0x00000008
        /*0904*/ 	.short	0x010a
        /*0906*/ 	.byte	0xff
	.zero		1


	//   ....[126]....
        /*0908*/ 	.word	0x00009dd0
        /*090c*/ 	.word	0x00000002
        /*0910*/ 	.word	0x00000008
        /*0914*/ 	.short	0x010a
        /*0916*/ 	.byte	0xff
	.zero		1


	//   ....[127]....
        /*0918*/ 	.word	0x00009e20
        /*091c*/ 	.word	0x00000000
        /*0920*/ 	.word	0x00000090
        /*0924*/ 	.short	0x010a
        /*0926*/ 	.byte	0xff
	.zero		1


	//   ....[128]....
        /*0928*/ 	.word	0x00009e80
        /*092c*/ 	.word	0x00000000
        /*0930*/ 	.word	0x000000d0
        /*0934*/ 	.short	0x010a
        /*0936*/ 	.byte	0xff
	.zero		1


	//   ....[129]....
        /*0938*/ 	.word	0x00009ee0
        /*093c*/ 	.word	0x00000000
        /*0940*/ 	.word	0x00000000
        /*0944*/ 	.short	0x010a
        /*0946*/ 	.byte	0xff
	.zero		1


	//   ....[130]....
        /*0948*/ 	.word	0x00009f40
        /*094c*/ 	.word	0x00000000
        /*0950*/ 	.word	0x00000000
        /*0954*/ 	.short	0x010a
        /*0956*/ 	.byte	0xff
	.zero		1


	//   ....[131]....
        /*0958*/ 	.word	0x00009fa0
        /*095c*/ 	.word	0x00000000
        /*0960*/ 	.word	0x00000000
        /*0964*/ 	.short	0x010a
        /*0966*/ 	.byte	0xff
	.zero		1


	//   ....[132]....
        /*0968*/ 	.word	0x0000a000
        /*096c*/ 	.word	0x00000000
        /*0970*/ 	.word	0x00000000
        /*0974*/ 	.short	0x010a
        /*0976*/ 	.byte	0xff
	.zero		1


	//   ....[133]....
        /*0978*/ 	.word	0x0000a060
        /*097c*/ 	.word	0x00000000
        /*0980*/ 	.word	0x00000110
        /*0984*/ 	.short	0x010a
        /*0986*/ 	.byte	0xff
	.zero		1


	//   ....[134]....
        /*0988*/ 	.word	0x0000a0b0
        /*098c*/ 	.word	0x00000000
        /*0990*/ 	.word	0x00000090
        /*0994*/ 	.short	0x010a
        /*0996*/ 	.byte	0xff
	.zero		1


	//   ....[135]....
        /*0998*/ 	.word	0x0000a110
        /*099c*/ 	.word	0x00000000
        /*09a0*/ 	.word	0x00000088
        /*09a4*/ 	.short	0x010a
        /*09a6*/ 	.byte	0xff
	.zero		1


	//   ....[136]....
        /*09a8*/ 	.word	0x0000a170
        /*09ac*/ 	.word	0x00000000
        /*09b0*/ 	.word	0x00000060
        /*09b4*/ 	.short	0x010a
        /*09b6*/ 	.byte	0xff
	.zero		1


	//   ....[137]....
        /*09b8*/ 	.word	0x0000a1d0
        /*09bc*/ 	.word	0x00000000
        /*09c0*/ 	.word	0x00000068
        /*09c4*/ 	.short	0x010a
        /*09c6*/ 	.byte	0xff
	.zero		1


	//   ....[138]....
        /*09c8*/ 	.word	0x0000a230
        /*09cc*/ 	.word	0x00000000
        /*09d0*/ 	.word	0x00000070
        /*09d4*/ 	.short	0x010a
        /*09d6*/ 	.byte	0xff
	.zero		1


	//   ....[139]....
        /*09d8*/ 	.word	0x0000a290
        /*09dc*/ 	.word	0x00000000
        /*09e0*/ 	.word	0x00000078
        /*09e4*/ 	.short	0x010a
        /*09e6*/ 	.byte	0xff
	.zero		1


	//   ....[140]....
        /*09e8*/ 	.word	0x0000a2f0
        /*09ec*/ 	.word	0x00000000
        /*09f0*/ 	.word	0x00000060
        /*09f4*/ 	.short	0x010a
        /*09f6*/ 	.byte	0xff
	.zero		1


	//   ....[141]....
        /*09f8*/ 	.word	0x0000a350
        /*09fc*/ 	.word	0x00000000
        /*0a00*/ 	.word	0x00000068
        /*0a04*/ 	.short	0x010a
        /*0a06*/ 	.byte	0xff
	.zero		1


	//   ....[142]....
        /*0a08*/ 	.word	0x0000a3b0
        /*0a0c*/ 	.word	0x00000000
        /*0a10*/ 	.word	0x00000070
        /*0a14*/ 	.short	0x010a
        /*0a16*/ 	.byte	0xff
	.zero		1


	//   ....[143]....
        /*0a18*/ 	.word	0x0000a400
        /*0a1c*/ 	.word	0x00000000
        /*0a20*/ 	.word	0x00000090
        /*0a24*/ 	.short	0x010a
        /*0a26*/ 	.byte	0xff
	.zero		1


	//   ....[144]....
        /*0a28*/ 	.word	0x0000a450
        /*0a2c*/ 	.word	0x00000003
        /*0a30*/ 	.word	0x00000040
        /*0a34*/ 	.short	0x010a
        /*0a36*/ 	.byte	0xff
	.zero		1


	//   ....[145]....
        /*0a38*/ 	.word	0x0000a4a0
        /*0a3c*/ 	.word	0x0000006f
        /*0a40*/ 	.word	0x000000b0
        /*0a44*/ 	.short	0x010a
        /*0a46*/ 	.byte	0xff
	.zero		1


	//   ....[146]....
        /*0a48*/ 	.word	0x0000a4f0
        /*0a4c*/ 	.word	0x00000000
        /*0a50*/ 	.word	0x00000040
        /*0a54*/ 	.short	0x010a
        /*0a56*/ 	.byte	0xff
	.zero		1


	//   ....[147]....
        /*0a58*/ 	.word	0x0000a540
        /*0a5c*/ 	.word	0x00000000
        /*0a60*/ 	.word	0x00000040
        /*0a64*/ 	.short	0x010a
        /*0a66*/ 	.byte	0xff
	.zero		1


	//   ....[148]....
        /*0a68*/ 	.word	0x0000a590
        /*0a6c*/ 	.word	0x00000000
        /*0a70*/ 	.word	0x00000040
        /*0a74*/ 	.short	0x010a
        /*0a76*/ 	.byte	0xff
	.zero		1


	//----- nvinfo : EIATTR_NUM_MBARRIERS
	.align		4
.L_48:
        /*0a78*/ 	.byte	0x03, 0x38
        /*0a7a*/ 	.short	0x0023


	//----- nvinfo : EIATTR_EXIT_INSTR_OFFSETS
	.align		4
        /*0a7c*/ 	.byte	0x04, 0x1c
        /*0a7e*/ 	.short	(.L_50 - .L_49)


	//   ....[0]....
.L_49:
        /*0a80*/ 	.word	0x00002830


	//   ....[1]....
        /*0a84*/ 	.word	0x00002d30


	//   ....[2]....
        /*0a88*/ 	.word	0x00002d90


	//   ....[3]....
        /*0a8c*/ 	.word	0x00004030


	//   ....[4]....
        /*0a90*/ 	.word	0x00005210


	//   ....[5]....
        /*0a94*/ 	.word	0x00005250


	//   ....[6]....
        /*0a98*/ 	.word	0x000098f0


	//----- nvinfo : EIATTR_MAX_THREADS
	.align		4
.L_50:
        /*0a9c*/ 	.byte	0x04, 0x05
        /*0a9e*/ 	.short	(.L_52 - .L_51)
.L_51:
        /*0aa0*/ 	.word	0x00000100
        /*0aa4*/ 	.word	0x00000001
        /*0aa8*/ 	.word	0x00000001


	//----- nvinfo : EIATTR_CRS_STACK_SIZE
	.align		4
.L_52:
        /*0aac*/ 	.byte	0x04, 0x1e
        /*0aae*/ 	.short	(.L_54 - .L_53)
.L_53:
        /*0ab0*/ 	.word	0x00000000


	//----- nvinfo : EIATTR_CBANK_PARAM_SIZE
	.align		4
.L_54:
        /*0ab4*/ 	.byte	0x03, 0x19
        /*0ab6*/ 	.short	0x0800


	//----- nvinfo : EIATTR_PARAM_CBANK
	.align		4
        /*0ab8*/ 	.byte	0x04, 0x0a
        /*0aba*/ 	.short	(.L_56 - .L_55)
	.align		4
.L_55:
        /*0abc*/ 	.word	index@(.nv.constant0._ZN7cutlass13device_kernelINS_4gemm6kernel13GemmUniversalIN4cute5tupleIJiiiiEEENS1_10collective13CollectiveMmaINS1_35MainloopSm100TmaUmmaWarpSpecializedILi4ELi2ELi4ENS5_IJNS4_1CILi2EEENSA_ILi1EEESC_EEEEENS5_IJNSA_ILi128EEENSA_ILi256EEENSA_ILi64EEEEEENS_12float_e5m2_tENS5_IJlSC_lEEESJ_SK_NS4_8TiledMMAINS4_8MMA_AtomIJNS4_10MMA_TraitsINS4_25SM100_MMA_F8F6F4_2x1SM_SSEJSJ_SJ_fSF_SG_NS4_17integral_constantINS4_4UMMA5MajorELSR_0EEESS_NSP_INSQ_7ScaleInELST_0EEESU_EEEEEENS4_6LayoutINS5_IJSC_SC_SC_EEENS5_IJNSA_ILi0EEESZ_SZ_EEEEENS5_IJNS4_10UnderscoreES12_S12_EEEEENS4_18SM100_TMA_2SM_LOADENS4_14ComposedLayoutINS4_7SwizzleILi2ELi4ELi3EEENS4_18smem_ptr_flag_bitsILi8EEENSX_INS5_IJNSA_ILi8EEESH_EEENS5_IJSH_SC_EEEEEEEvNS4_8identityES15_S1F_vS1G_EENS_8epilogue10collective18CollectiveEpilogueINS1I_23Sm100TmaWarpSpecializedILi4ELi2ELi32ELb0ELb0EEEJNS5_IJSH_SG_SH_EEENS5_IJNSX_ISH_SC_EENSX_INS5_IJNSA_ILi32EEESB_EEENS5_IJSC_SF_EEEEEEEESJ_SK_SJ_SK_NS1I_6fusion15FusionCallbacksIS1M_NS1U_17LinearCombinationISJ_fSJ_fLNS_15FloatRoundStyleE2EEES1N_S1T_JEEENS4_5SM1004TMEM4LOAD26SM100_TMEM_LOAD_32dp32b32xENS4_13SM90_TMA_LOADENS16_INS17_ILi1ELi4ELi3EEES1A_NSX_INS5_IJS1B_S1P_EEENS5_IJS1P_SC_EEEEEEENS4_39AutoVectorizingCopyWithAssumedAlignmentILi128EEENS4_14SM90_TMA_STOREES29_S2B_S2B_EEEvvEEEEvNT_6ParamsE)
        /*0ac0*/ 	.short	0x0380
        /*0ac2*/ 	.short	0x0800


	//----- nvinfo : EIATTR_SW_WAR
	.align		4
.L_56:
        /*0ac4*/ 	.byte	0x04, 0x36
        /*0ac6*/ 	.short	(.L_58 - .L_57)
.L_57:
        /*0ac8*/ 	.word	0x00000008
.L_58:


//--------------------- .nv.callgraph             --------------------------
	.section	.nv.callgraph,"",@"SHT_CUDA_CALLGRAPH"
	.align	4
	.sectionentsize	8
	.align		4
        /*0000*/ 	.word	0x00000000
	.align		4
        /*0004*/ 	.word	0xffffffff
	.align		4
        /*0008*/ 	.word	index@(_ZN7cutlass13device_kernelINS_4gemm6kernel13GemmUniversalIN4cute5tupleIJiiiiEEENS1_10collective13CollectiveMmaINS1_35MainloopSm100TmaUmmaWarpSpecializedILi4ELi2ELi4ENS5_IJNS4_1CILi2EEENSA_ILi1EEESC_EEEEENS5_IJNSA_ILi128EEENSA_ILi256EEENSA_ILi64EEEEEENS_12float_e5m2_tENS5_IJlSC_lEEESJ_SK_NS4_8TiledMMAINS4_8MMA_AtomIJNS4_10MMA_TraitsINS4_25SM100_MMA_F8F6F4_2x1SM_SSEJSJ_SJ_fSF_SG_NS4_17integral_constantINS4_4UMMA5MajorELSR_0EEESS_NSP_INSQ_7ScaleInELST_0EEESU_EEEEEENS4_6LayoutINS5_IJSC_SC_SC_EEENS5_IJNSA_ILi0EEESZ_SZ_EEEEENS5_IJNS4_10UnderscoreES12_S12_EEEEENS4_18SM100_TMA_2SM_LOADENS4_14ComposedLayoutINS4_7SwizzleILi2ELi4ELi3EEENS4_18smem_ptr_flag_bitsILi8EEENSX_INS5_IJNSA_ILi8EEESH_EEENS5_IJSH_SC_EEEEEEEvNS4_8identityES15_S1F_vS1G_EENS_8epilogue10collective18CollectiveEpilogueINS1I_23Sm100TmaWarpSpecializedILi4ELi2ELi32ELb0ELb0EEEJNS5_IJSH_SG_SH_EEENS5_IJNSX_ISH_SC_EENSX_INS5_IJNSA_ILi32EEESB_EEENS5_IJSC_SF_EEEEEEEESJ_SK_SJ_SK_NS1I_6fusion15FusionCallbacksIS1M_NS1U_17LinearCombinationISJ_fSJ_fLNS_15FloatRoundStyleE2EEES1N_S1T_JEEENS4_5SM1004TMEM4LOAD26SM100_TMEM_LOAD_32dp32b32xENS4_13SM90_TMA_LOADENS16_INS17_ILi1ELi4ELi3EEES1A_NSX_INS5_IJS1B_S1P_EEENS5_IJS1P_SC_EEEEEEENS4_39AutoVectorizingCopyWithAssumedAlignmentILi128EEENS4_14SM90_TMA_STOREES29_S2B_S2B_EEEvvEEEEvNT_6ParamsE)
	.align		4
        /*000c*/ 	.word	index@(__assertfail)
	.align		4
        /*0010*/ 	.word	0x00000000
	.align		4
        /*0014*/ 	.word	0xfffffffe
	.align		4
        /*0018*/ 	.word	0x00000000
	.align		4
        /*001c*/ 	.word	0xfffffffd
	.align		4
        /*0020*/ 	.word	0x00000000
	.align		4
        /*0024*/ 	.word	0xfffffffc


//--------------------- .nv.constant4             --------------------------
	.section	.nv.constant4,"a",@progbits
	.align	8
	.align		8
.nv.constant4:
        /*0000*/ 	.dword	__assertfail
	.align		8
        /*0008*/ 	.dword	__unnamed_1
	.align		8
        /*0010*/ 	.dword	__unnamed_2
	.align		8
        /*0018*/ 	.dword	__unnamed_3
	.align		8
        /*0020*/ 	.dword	_ZN39_INTERNAL_dee7dc43_4_k_cu_54e84eea_95714cuda3std3__45__cpo5beginE
	.align		8
        /*0028*/ 	.dword	_ZN39_INTERNAL_dee7dc43_4_k_cu_54e84eea_95714cuda3std3__45__cpo3endE
	.align		8
        /*0030*/ 	.dword	_ZN39_INTERNAL_dee7dc43_4_k_cu_54e84eea_95714cuda3std3__45__cpo6cbeginE
	.align		8
        /*0038*/ 	.dword	_ZN39_INTERNAL_dee7dc43_4_k_cu_54e84eea_95714cuda3std3__45__cpo4cendE
	.align		8
        /*0040*/ 	.dword	_ZN39_INTERNAL_dee7dc43_4_k_cu_54e84eea_95714cuda3std3__441_GLOBAL__N__dee7dc43_4_k_cu_54e84eea_95716ignoreE
	.align		8
        /*0048*/ 	.dword	_ZN39_INTERNAL_dee7dc43_4_k_cu_54e84eea_95714cuda3std3__419piecewise_constructE
	.align		8
        /*0050*/ 	.dword	_ZN39_INTERNAL_dee7dc43_4_k_cu_54e84eea_95714cuda3std3__48in_placeE
	.align		8
        /*0058*/ 	.dword	_ZN39_INTERNAL_dee7dc43_4_k_cu_54e84eea_95714cuda3std6ranges3__45__cpo4swapE
	.align		8
        /*0060*/ 	.dword	_ZN39_INTERNAL_dee7dc43_4_k_cu_54e84eea_95714cuda3std6ranges3__45__cpo9iter_moveE
	.align		8
        /*0068*/ 	.dword	_ZN39_INTERNAL_dee7dc43_4_k_cu_54e84eea_95714cute7productE
	.align		8
        /*0070*/ 	.dword	_ZN39_INTERNAL_dee7dc43_4_k_cu_54e84eea_95714cute1_E
	.align		8
        /*0078*/ 	.dword	$str$25
	.align		8
        /*0080*/ 	.dword	$str$26
	.align		8
        /*0088*/ 	.dword	$str$27
	.align		8
        /*0090*/ 	.dword	$str$28


//--------------------- .text._ZN7cutlass13device_kernelINS_4gemm6kernel13GemmUniversalIN4cute5tupleIJiiiiEEENS1_10collective13CollectiveMmaINS1_35MainloopSm100TmaUmmaWarpSpecializedILi4ELi2ELi4ENS5_IJNS4_1CILi2EEENSA_ILi1EEESC_EEEEENS5_IJNSA_ILi128EEENSA_ILi256EEENSA_ILi64EEEEEENS_12float_e5m2_tENS5_IJlSC_lEEESJ_SK_NS4_8TiledMMAINS4_8MMA_AtomIJNS4_10MMA_TraitsINS4_25SM100_MMA_F8F6F4_2x1SM_SSEJSJ_SJ_fSF_SG_NS4_17integral_constantINS4_4UMMA5MajorELSR_0EEESS_NSP_INSQ_7ScaleInELST_0EEESU_EEEEEENS4_6LayoutINS5_IJSC_SC_SC_EEENS5_IJNSA_ILi0EEESZ_SZ_EEEEENS5_IJNS4_10UnderscoreES12_S12_EEEEENS4_18SM100_TMA_2SM_LOADENS4_14ComposedLayoutINS4_7SwizzleILi2ELi4ELi3EEENS4_18smem_ptr_flag_bitsILi8EEENSX_INS5_IJNSA_ILi8EEESH_EEENS5_IJSH_SC_EEEEEEEvNS4_8identityES15_S1F_vS1G_EENS_8epilogue10collective18CollectiveEpilogueINS1I_23Sm100TmaWarpSpecializedILi4ELi2ELi32ELb0ELb0EEEJNS5_IJSH_SG_SH_EEENS5_IJNSX_ISH_SC_EENSX_INS5_IJNSA_ILi32EEESB_EEENS5_IJSC_SF_EEEEEEEESJ_SK_SJ_SK_NS1I_6fusion15FusionCallbacksIS1M_NS1U_17LinearCombinationISJ_fSJ_fLNS_15FloatRoundStyleE2EEES1N_S1T_JEEENS4_5SM1004TMEM4LOAD26SM100_TMEM_LOAD_32dp32b32xENS4_13SM90_TMA_LOADENS16_INS17_ILi1ELi4ELi3EEES1A_NSX_INS5_IJS1B_S1P_EEENS5_IJS1P_SC_EEEEEEENS4_39AutoVectorizingCopyWithAssumedAlignmentILi128EEENS4_14SM90_TMA_STOREES29_S2B_S2B_EEEvvEEEEvNT_6ParamsE --------------------------
	.section	.text._ZN7cutlass13device_kernelINS_4gemm6kernel13GemmUniversalIN4cute5tupleIJiiiiEEENS1_10collective13CollectiveMmaINS1_35MainloopSm100TmaUmmaWarpSpecializedILi4ELi2ELi4ENS5_IJNS4_1CILi2EEENSA_ILi1EEESC_EEEEENS5_IJNSA_ILi128EEENSA_ILi256EEENSA_ILi64EEEEEENS_12float_e5m2_tENS5_IJlSC_lEEESJ_SK_NS4_8TiledMMAINS4_8MMA_AtomIJNS4_10MMA_TraitsINS4_25SM100_MMA_F8F6F4_2x1SM_SSEJSJ_SJ_fSF_SG_NS4_17integral_constantINS4_4UMMA5MajorELSR_0EEESS_NSP_INSQ_7ScaleInELST_0EEESU_EEEEEENS4_6LayoutINS5_IJSC_SC_SC_EEENS5_IJNSA_ILi0EEESZ_SZ_EEEEENS5_IJNS4_10UnderscoreES12_S12_EEEEENS4_18SM100_TMA_2SM_LOADENS4_14ComposedLayoutINS4_7SwizzleILi2ELi4ELi3EEENS4_18smem_ptr_flag_bitsILi8EEENSX_INS5_IJNSA_ILi8EEESH_EEENS5_IJSH_SC_EEEEEEEvNS4_8identityES15_S1F_vS1G_EENS_8epilogue10collective18CollectiveEpilogueINS1I_23Sm100TmaWarpSpecializedILi4ELi2ELi32ELb0ELb0EEEJNS5_IJSH_SG_SH_EEENS5_IJNSX_ISH_SC_EENSX_INS5_IJNSA_ILi32EEESB_EEENS5_IJSC_SF_EEEEEEEESJ_SK_SJ_SK_NS1I_6fusion15FusionCallbacksIS1M_NS1U_17LinearCombinationISJ_fSJ_fLNS_15FloatRoundStyleE2EEES1N_S1T_JEEENS4_5SM1004TMEM4LOAD26SM100_TMEM_LOAD_32dp32b32xENS4_13SM90_TMA_LOADENS16_INS17_ILi1ELi4ELi3EEES1A_NSX_INS5_IJS1B_S1P_EEENS5_IJS1P_SC_EEEEEEENS4_39AutoVectorizingCopyWithAssumedAlignmentILi128EEENS4_14SM90_TMA_STOREES29_S2B_S2B_EEEvvEEEEvNT_6ParamsE,"ax",@progbits
	.align	128
.text._ZN7cutlass13device_kernelINS_4gemm6kernel13GemmUniversalIN4cute5tupleIJiiiiEEENS1_10collective13CollectiveMmaINS1_35MainloopSm100TmaUmmaWarpSpecializedILi4ELi2ELi4ENS5_IJNS4_1CILi2EEENSA_ILi1EEESC_EEEEENS5_IJNSA_ILi128EEENSA_ILi256EEENSA_ILi64EEEEEENS_12float_e5m2_tENS5_IJlSC_lEEESJ_SK_NS4_8TiledMMAINS4_8MMA_AtomIJNS4_10MMA_TraitsINS4_25SM100_MMA_F8F6F4_2x1SM_SSEJSJ_SJ_fSF_SG_NS4_17integral_constantINS4_4UMMA5MajorELSR_0EEESS_NSP_INSQ_7ScaleInELST_0EEESU_EEEEEENS4_6LayoutINS5_IJSC_SC_SC_EEENS5_IJNSA_ILi0EEESZ_SZ_EEEEENS5_IJNS4_10UnderscoreES12_S12_EEEEENS4_18SM100_TMA_2SM_LOADENS4_14ComposedLayoutINS4_7SwizzleILi2ELi4ELi3EEENS4_18smem_ptr_flag_bitsILi8EEENSX_INS5_IJNSA_ILi8EEESH_EEENS5_IJSH_SC_EEEEEEEvNS4_8identityES15_S1F_vS1G_EENS_8epilogue10collective18CollectiveEpilogueINS1I_23Sm100TmaWarpSpecializedILi4ELi2ELi32ELb0ELb0EEEJNS5_IJSH_SG_SH_EEENS5_IJNSX_ISH_SC_EENSX_INS5_IJNSA_ILi32EEESB_EEENS5_IJSC_SF_EEEEEEEESJ_SK_SJ_SK_NS1I_6fusion15FusionCallbacksIS1M_NS1U_17LinearCombinationISJ_fSJ_fLNS_15FloatRoundStyleE2EEES1N_S1T_JEEENS4_5SM1004TMEM4LOAD26SM100_TMEM_LOAD_32dp32b32xENS4_13SM90_TMA_LOADENS16_INS17_ILi1ELi4ELi3EEES1A_NSX_INS5_IJS1B_S1P_EEENS5_IJS1P_SC_EEEEEEENS4_39AutoVectorizingCopyWithAssumedAlignmentILi128EEENS4_14SM90_TMA_STOREES29_S2B_S2B_EEEvvEEEEvNT_6ParamsE:
        .type           _ZN7cutlass13device_kernelINS_4gemm6kernel13GemmUniversalIN4cute5tupleIJiiiiEEENS1_10collective13CollectiveMmaINS1_35MainloopSm100TmaUmmaWarpSpecializedILi4ELi2ELi4ENS5_IJNS4_1CILi2EEENSA_ILi1EEESC_EEEEENS5_IJNSA_ILi128EEENSA_ILi256EEENSA_ILi64EEEEEENS_12float_e5m2_tENS5_IJlSC_lEEESJ_SK_NS4_8TiledMMAINS4_8MMA_AtomIJNS4_10MMA_TraitsINS4_25SM100_MMA_F8F6F4_2x1SM_SSEJSJ_SJ_fSF_SG_NS4_17integral_constantINS4_4UMMA5MajorELSR_0EEESS_NSP_INSQ_7ScaleInELST_0EEESU_EEEEEENS4_6LayoutINS5_IJSC_SC_SC_EEENS5_IJNSA_ILi0EEESZ_SZ_EEEEENS5_IJNS4_10UnderscoreES12_S12_EEEEENS4_18SM100_TMA_2SM_LOADENS4_14ComposedLayoutINS4_7SwizzleILi2ELi4ELi3EEENS4_18smem_ptr_flag_bitsILi8EEENSX_INS5_IJNSA_ILi8EEESH_EEENS5_IJSH_SC_EEEEEEEvNS4_8identityES15_S1F_vS1G_EENS_8epilogue10collective18CollectiveEpilogueINS1I_23Sm100TmaWarpSpecializedILi4ELi2ELi32ELb0ELb0EEEJNS5_IJSH_SG_SH_EEENS5_IJNSX_ISH_SC_EENSX_INS5_IJNSA_ILi32EEESB_EEENS5_IJSC_SF_EEEEEEEESJ_SK_SJ_SK_NS1I_6fusion15FusionCallbacksIS1M_NS1U_17LinearCombinationISJ_fSJ_fLNS_15FloatRoundStyleE2EEES1N_S1T_JEEENS4_5SM1004TMEM4LOAD26SM100_TMEM_LOAD_32dp32b32xENS4_13SM90_TMA_LOADENS16_INS17_ILi1ELi4ELi3EEES1A_NSX_INS5_IJS1B_S1P_EEENS5_IJS1P_SC_EEEEEEENS4_39AutoVectorizingCopyWithAssumedAlignmentILi128EEENS4_14SM90_TMA_STOREES29_S2B_S2B_EEEvvEEEEvNT_6ParamsE,@function
        .size           _ZN7cutlass13device_kernelINS_4gemm6kernel13GemmUniversalIN4cute5tupleIJiiiiEEENS1_10collective13CollectiveMmaINS1_35MainloopSm100TmaUmmaWarpSpecializedILi4ELi2ELi4ENS5_IJNS4_1CILi2EEENSA_ILi1EEESC_EEEEENS5_IJNSA_ILi128EEENSA_ILi256EEENSA_ILi64EEEEEENS_12float_e5m2_tENS5_IJlSC_lEEESJ_SK_NS4_8TiledMMAINS4_8MMA_AtomIJNS4_10MMA_TraitsINS4_25SM100_MMA_F8F6F4_2x1SM_SSEJSJ_SJ_fSF_SG_NS4_17integral_constantINS4_4UMMA5MajorELSR_0EEESS_NSP_INSQ_7ScaleInELST_0EEESU_EEEEEENS4_6LayoutINS5_IJSC_SC_SC_EEENS5_IJNSA_ILi0EEESZ_SZ_EEEEENS5_IJNS4_10UnderscoreES12_S12_EEEEENS4_18SM100_TMA_2SM_LOADENS4_14ComposedLayoutINS4_7SwizzleILi2ELi4ELi3EEENS4_18smem_ptr_flag_bitsILi8EEENSX_INS5_IJNSA_ILi8EEESH_EEENS5_IJSH_SC_EEEEEEEvNS4_8identityES15_S1F_vS1G_EENS_8epilogue10collective18CollectiveEpilogueINS1I_23Sm100TmaWarpSpecializedILi4ELi2ELi32ELb0ELb0EEEJNS5_IJSH_SG_SH_EEENS5_IJNSX_ISH_SC_EENSX_INS5_IJNSA_ILi32EEESB_EEENS5_IJSC_SF_EEEEEEEESJ_SK_SJ_SK_NS1I_6fusion15FusionCallbacksIS1M_NS1U_17LinearCombinationISJ_fSJ_fLNS_15FloatRoundStyleE2EEES1N_S1T_JEEENS4_5SM1004TMEM4LOAD26SM100_TMEM_LOAD_32dp32b32xENS4_13SM90_TMA_LOADENS16_INS17_ILi1ELi4ELi3EEES1A_NSX_INS5_IJS1B_S1P_EEENS5_IJS1P_SC_EEEEEEENS4_39AutoVectorizingCopyWithAssumedAlignmentILi128EEENS4_14SM90_TMA_STOREES29_S2B_S2B_EEEvvEEEEvNT_6ParamsE,(.L_x_191 - _ZN7cutlass13device_kernelINS_4gemm6kernel13GemmUniversalIN4cute5tupleIJiiiiEEENS1_10collective13CollectiveMmaINS1_35MainloopSm100TmaUmmaWarpSpecializedILi4ELi2ELi4ENS5_IJNS4_1CILi2EEENSA_ILi1EEESC_EEEEENS5_IJNSA_ILi128EEENSA_ILi256EEENSA_ILi64EEEEEENS_12float_e5m2_tENS5_IJlSC_lEEESJ_SK_NS4_8TiledMMAINS4_8MMA_AtomIJNS4_10MMA_TraitsINS4_25SM100_MMA_F8F6F4_2x1SM_SSEJSJ_SJ_fSF_SG_NS4_17integral_constantINS4_4UMMA5MajorELSR_0EEESS_NSP_INSQ_7ScaleInELST_0EEESU_EEEEEENS4_6LayoutINS5_IJSC_SC_SC_EEENS5_IJNSA_ILi0EEESZ_SZ_EEEEENS5_IJNS4_10UnderscoreES12_S12_EEEEENS4_18SM100_TMA_2SM_LOADENS4_14ComposedLayoutINS4_7SwizzleILi2ELi4ELi3EEENS4_18smem_ptr_flag_bitsILi8EEENSX_INS5_IJNSA_ILi8EEESH_EEENS5_IJSH_SC_EEEEEEEvNS4_8identityES15_S1F_vS1G_EENS_8epilogue10collective18CollectiveEpilogueINS1I_23Sm100TmaWarpSpecializedILi4ELi2ELi32ELb0ELb0EEEJNS5_IJSH_SG_SH_EEENS5_IJNSX_ISH_SC_EENSX_INS5_IJNSA_ILi32EEESB_EEENS5_IJSC_SF_EEEEEEEESJ_SK_SJ_SK_NS1I_6fusion15FusionCallbacksIS1M_NS1U_17LinearCombinationISJ_fSJ_fLNS_15FloatRoundStyleE2EEES1N_S1T_JEEENS4_5SM1004TMEM4LOAD26SM100_TMEM_LOAD_32dp32b32xENS4_13SM90_TMA_LOADENS16_INS17_ILi1ELi4ELi3EEES1A_NSX_INS5_IJS1B_S1P_EEENS5_IJS1P_SC_EEEEEEENS4_39AutoVectorizingCopyWithAssumedAlignmentILi128EEENS4_14SM90_TMA_STOREES29_S2B_S2B_EEEvvEEEEvNT_6ParamsE)
        .other          _ZN7cutlass13device_kernelINS_4gemm6kernel13GemmUniversalIN4cute5tupleIJiiiiEEENS1_10collective13CollectiveMmaINS1_35MainloopSm100TmaUmmaWarpSpecializedILi4ELi2ELi4ENS5_IJNS4_1CILi2EEENSA_ILi1EEESC_EEEEENS5_IJNSA_ILi128EEENSA_ILi256EEENSA_ILi64EEEEEENS_12float_e5m2_tENS5_IJlSC_lEEESJ_SK_NS4_8TiledMMAINS4_8MMA_AtomIJNS4_10MMA_TraitsINS4_25SM100_MMA_F8F6F4_2x1SM_SSEJSJ_SJ_fSF_SG_NS4_17integral_constantINS4_4UMMA5MajorELSR_0EEESS_NSP_INSQ_7ScaleInELST_0EEESU_EEEEEENS4_6LayoutINS5_IJSC_SC_SC_EEENS5_IJNSA_ILi0EEESZ_SZ_EEEEENS5_IJNS4_10UnderscoreES12_S12_EEEEENS4_18SM100_TMA_2SM_LOADENS4_14ComposedLayoutINS4_7SwizzleILi2ELi4ELi3EEENS4_18smem_ptr_flag_bitsILi8EEENSX_INS5_IJNSA_ILi8EEESH_EEENS5_IJSH_SC_EEEEEEEvNS4_8identityES15_S1F_vS1G_EENS_8epilogue10collective18CollectiveEpilogueINS1I_23Sm100TmaWarpSpecializedILi4ELi2ELi32ELb0ELb0EEEJNS5_IJSH_SG_SH_EEENS5_IJNSX_ISH_SC_EENSX_INS5_IJNSA_ILi32EEESB_EEENS5_IJSC_SF_EEEEEEEESJ_SK_SJ_SK_NS1I_6fusion15FusionCallbacksIS1M_NS1U_17LinearCombinationISJ_fSJ_fLNS_15FloatRoundStyleE2EEES1N_S1T_JEEENS4_5SM1004TMEM4LOAD26SM100_TMEM_LOAD_32dp32b32xENS4_13SM90_TMA_LOADENS16_INS17_ILi1ELi4ELi3EEES1A_NSX_INS5_IJS1B_S1P_EEENS5_IJS1P_SC_EEEEEEENS4_39AutoVectorizingCopyWithAssumedAlignmentILi128EEENS4_14SM90_TMA_STOREES29_S2B_S2B_EEEvvEEEEvNT_6ParamsE,@"STO_CUDA_ENTRY STV_DEFAULT"
_ZN7cutlass13device_kernelINS_4gemm6kernel13GemmUniversalIN4cute5tupleIJiiiiEEENS1_10collective13CollectiveMmaINS1_35MainloopSm100TmaUmmaWarpSpecializedILi4ELi2ELi4ENS5_IJNS4_1CILi2EEENSA_ILi1EEESC_EEEEENS5_IJNSA_ILi128EEENSA_ILi256EEENSA_ILi64EEEEEENS_12float_e5m2_tENS5_IJlSC_lEEESJ_SK_NS4_8TiledMMAINS4_8MMA_AtomIJNS4_10MMA_TraitsINS4_25SM100_MMA_F8F6F4_2x1SM_SSEJSJ_SJ_fSF_SG_NS4_17integral_constantINS4_4UMMA5MajorELSR_0EEESS_NSP_INSQ_7ScaleInELST_0EEESU_EEEEEENS4_6LayoutINS5_IJSC_SC_SC_EEENS5_IJNSA_ILi0EEESZ_SZ_EEEEENS5_IJNS4_10UnderscoreES12_S12_EEEEENS4_18SM100_TMA_2SM_LOADENS4_14ComposedLayoutINS4_7SwizzleILi2ELi4ELi3EEENS4_18smem_ptr_flag_bitsILi8EEENSX_INS5_IJNSA_ILi8EEESH_EEENS5_IJSH_SC_EEEEEEEvNS4_8identityES15_S1F_vS1G_EENS_8epilogue10collective18CollectiveEpilogueINS1I_23Sm100TmaWarpSpecializedILi4ELi2ELi32ELb0ELb0EEEJNS5_IJSH_SG_SH_EEENS5_IJNSX_ISH_SC_EENSX_INS5_IJNSA_ILi32EEESB_EEENS5_IJSC_SF_EEEEEEEESJ_SK_SJ_SK_NS1I_6fusion15FusionCallbacksIS1M_NS1U_17LinearCombinationISJ_fSJ_fLNS_15FloatRoundStyleE2EEES1N_S1T_JEEENS4_5SM1004TMEM4LOAD26SM100_TMEM_LOAD_32dp32b32xENS4_13SM90_TMA_LOADENS16_INS17_ILi1ELi4ELi3EEES1A_NSX_INS5_IJS1B_S1P_EEENS5_IJS1P_SC_EEEEEEENS4_39AutoVectorizingCopyWithAssumedAlignmentILi128EEENS4_14SM90_TMA_STOREES29_S2B_S2B_EEEvvEEEEvNT_6ParamsE:
[----:B------:R-:W1:Y:S01]  /*0000*/  LDC R1, c[0x0][0x37c] ;  /* 0x0000df00ff017b82 */ /* 0x000e620000000800 */
[----:B------:R-:W2:Y:S01]  /*0010*/  S2R R109, SR_TID.X ;  /* 0x00000000006d7919 */ /* 0x000ea20000002100 */
[----:B------:R-:W3:Y:S06]  /*0020*/  LDCU.64 UR6, c[0x0][0x890] ;  /* 0x00011200ff0677ac */ /* 0x000eec0008000a00 */
[----:B------:R-:W4:Y:S01]  /*0030*/  S2UR UR37, SR_CgaCtaId ;  /* 0x00000000002579c3 */ /* 0x000f220000008800 */
[----:B------:R-:W-:Y:S02]  /*0040*/  PRMT R96, RZ, 0x7610, R96 ;  /* 0x00007610ff607816 */ /* 0x000fe40000000060 */
[----:B------:R-:W-:Y:S01]  /*0050*/  ELECT P1, URZ, PT ;  /* 0x0000000000ff782f */ /* 0x000fe20003820000 */
[----:B------:R-:W1:Y:S01]  /*0060*/  LDCU.64 UR46, c[0x0][0x358] ;  /* 0x00006b00ff2e77ac */ /* 0x000e620008000a00 */
[----:B---3--:R-:W-:-:S04]  /*0070*/  UISETP.NE.U32.AND UP0, UPT, UR6, URZ, UPT ;  /* 0x000000ff0600728c */ /* 0x008fc8000bf05070 */
[----:B------:R-:W-:Y:S02]  /*0080*/  UISETP.NE.AND.EX UP0, UPT, UR7, URZ, UPT, UP0 ;  /* 0x000000ff0700728c */ /* 0x000fe4000bf05300 */
[----:B----4-:R-:W-:Y:S02]  /*0090*/  ULOP3.LUT UR5, UR37, 0x1, URZ, 0xc0, !UPT ;  /* 0x0000000125057892 */ /* 0x010fe4000f8ec0ff */
[----:B------:R-:W-:Y:S01]  /*00a0*/  ULOP3.LUT UR4, UR37, 0x1, URZ, 0x3c, !UPT ;  /* 0x0000000125047892 */ /* 0x000fe2000f8e3cff */
[----:B--2---:R-:W-:-:S05]  /*00b0*/  SHF.R.U32.HI R102, RZ, 0x5, R109 ;  /* 0x00000005ff667819 */ /* 0x004fca000001166d */
[----:B------:R-:W2:Y:S02]  /*00c0*/  SHFL.IDX PT, R0, R102, RZ, 0x1f ;  /* 0x00001fff66007589 */ /* 0x000ea400000e0000 */
[----:B--2---:R-:W-:Y:S01]  /*00d0*/  R2UR UR10, R0 ;  /* 0x00000000000a72ca */ /* 0x004fe200000e0000 */
[----:B-1----:R-:W-:-:S14]  /*00e0*/  BRA.U UP0, `(.L_x_0) ;  /* 0x00000001002c7547 */ /* 0x002fdc000b800000 */
[----:B------:R-:W1:Y:S02]  /*00f0*/  LDCU.64 UR8, c[0x0][0x888] ;  /* 0x00011100ff0877ac */ /* 0x000e640008000a00 */
[----:B-1----:R-:W-:-:S04]  /*0100*/  UISETP.NE.U32.AND UP0, UPT, UR8, URZ, UPT ;  /* 0x000000ff0800728c */ /* 0x002fc8000bf05070 */
[----:B------:R-:W-:-:S09]  /*0110*/  UISETP.NE.AND.EX UP0, UPT, UR9, URZ, UPT, UP0 ;  /* 0x000000ff0900728c */ /* 0x000fd2000bf05300 */
[----:B------:R-:W-:Y:S05]  /*0120*/  BRA.U !UP0, `(.L_x_1) ;  /* 0x0000000108107547 */ /* 0x000fea000b800000 */
[----:B------:R-:W1:Y:S02]  /*0130*/  LDC.64 R2, c[0x0][0x888] ;  /* 0x00022200ff027b82 */ /* 0x000e640000000a00 */
[----:B-1----:R1:W5:Y:S01]  /*0140*/  LDG.E R49, desc[UR46][R2.64] ;  /* 0x0000002e02317981 */ /* 0x002362000c1e1900 */
[----:B------:R-:W-:Y:S01]  /*0150*/  HFMA2 R96, -RZ, RZ, 0, 5.9604644775390625e-08 ;  /* 0x00000001ff607431 */ /* 0x000fe200000001ff */
[----:B------:R-:W-:Y:S05]  /*0160*/  BRA `(.L_x_0) ;  /* 0x00000000000c7947 */ /* 0x000fea0003800000 */
.L_x_1:
[----:B------:R-:W1:Y:S01]  /*0170*/  LDCU UR8, c[0x0][0x880] ;  /* 0x00011000ff0877ac */ /* 0x000e620008000800 */
[----:B------:R-:W-:Y:S01]  /*0180*/  HFMA2 R96, -RZ, RZ, 0, 5.9604644775390625e-08 ;  /* 0x00000001ff607431 */ /* 0x000fe200000001ff */
[----:B-1----:R-:W-:-:S07]  /*0190*/  MOV R49, UR8 ;  /* 0x0000000800317c02 */ /* 0x002fce0008000f00 */
.L_x_0:
[----:B------:R-:W2:Y:S02]  /*01a0*/  LDCU.64 UR8, c[0x0][0x8b0] ;  /* 0x00011600ff0877ac */ /* 0x000ea40008000a00 */
[----:B--2---:R-:W-:-:S04]  /*01b0*/  UISETP.NE.U32.AND UP0, UPT, UR8, URZ, UPT ;  /* 0x000000ff0800728c */ /* 0x004fc8000bf05070 */
[----:B------:R-:W-:-:S09]  /*01c0*/  UISETP.NE.AND.EX UP0, UPT, UR9, URZ, UPT, UP0 ;  /* 0x000000ff0900728c */ /* 0x000fd2000bf05300 */
[----:B------:R-:W-:Y:S05]  /*01d0*/  BRA.U UP0, `(.L_x_2) ;  /* 0x0000000100247547 */ /* 0x000fea000b800000 */
[----:B------:R-:W2:Y:S02]  /*01e0*/  LDCU.64 UR8, c[0x0][0x8a8] ;  /* 0x00011500ff0877ac */ /* 0x000ea40008000a00 */
[----:B--2---:R-:W-:-:S04]  /*01f0*/  UISETP.NE.U32.AND UP0, UPT, UR8, URZ, UPT ;  /* 0x000000ff0800728c */ /* 0x004fc8000bf05070 */
[----:B------:R-:W-:-:S09]  /*0200*/  UISETP.NE.AND.EX UP0, UPT, UR9, URZ, UPT, UP0 ;  /* 0x000000ff0900728c */ /* 0x000fd2000bf05300 */
[----:B------:R-:W-:Y:S05]  /*0210*/  BRA.U !UP0, `(.L_x_3) ;  /* 0x00000001080c7547 */ /* 0x000fea000b800000 */
[----:B-1----:R-:W1:Y:S02]  /*0220*/  LDC.64 R2, c[0x0][0x8a8] ;  /* 0x00022a00ff027b82 */ /* 0x002e640000000a00 */
[----:B-1----:R2:W5:Y:S01]  /*0230*/  LDG.E R47, desc[UR46][R2.64] ;  /* 0x0000002e022f7981 */ /* 0x002562000c1e1900 */
[----:B------:R-:W-:Y:S05]  /*0240*/  BRA `(.L_x_2) ;  /* 0x0000000000087947 */ /* 0x000fea0003800000 */
.L_x_3:
[----:B------:R-:W2:Y:S02]  /*0250*/  LDCU UR8, c[0x0][0x8a0] ;  /* 0x00011400ff0877ac */ /* 0x000ea40008000800 */
[----:B--2---:R-:W-:Y:S02]  /*0260*/  MOV R47, UR8 ;  /* 0x00000008002f7c02 */ /* 0x004fe40008000f00 */
.L_x_2:
[----:B------:R-:W-:Y:S01]  /*0270*/  IMAD.U32 R0, RZ, RZ, UR10 ;  /* 0x0000000aff007e24 */ /* 0x000fe2000f8e00ff */
[----:B------:R-:W-:Y:S04]  /*0280*/  BSSY.RECONVERGENT B0, `(.L_x_4) ;  /* 0x000000c000007945 */ /* 0x000fe80003800200 */
[C---:B------:R-:W-:Y:S02]  /*0290*/  ISETP.NE.OR P2, PT, R0.reuse, 0x1, !P1 ;  /* 0x000000010000780c */ /* 0x040fe40004f45670 */
[----:B------:R-:W-:-:S11]  /*02a0*/  ISETP.NE.OR P0, PT, R0, 0x3, !P1 ;  /* 0x000000030000780c */ /* 0x000fd60004f05670 */
[----:B------:R-:W-:Y:S05]  /*02b0*/  @P2 BRA `(.L_x_5) ;  /* 0x0000000000202947 */ /* 0x000fea0003800000 */
[----:B------:R-:W3:Y:S02]  /*02c0*/  LDCU.64 UR8, c[0x0][0x348] ;  /* 0x00006900ff0877ac */ /* 0x000ee40008000a00 */
[----:B---3--:R-:W-:Y:S02]  /*02d0*/  UIADD3 UR12, UP1, UPT, UR8, 0x80, URZ ;  /* 0x00000080080c7890 */ /* 0x008fe4000ff3e0ff */
[----:B------:R-:W-:Y:S02]  /*02e0*/  UIADD3 UR8, UP0, UPT, UR8, 0x180, URZ ;  /* 0x0000018008087890 */ /* 0x000fe4000ff1e0ff */
[----:B------:R-:W-:Y:S02]  /*02f0*/  UIADD3.X UR13, UPT, UPT, URZ, UR9, URZ, UP1, !UPT ;  /* 0x00000009ff0d7290 */ /* 0x000fe40008ffe4ff */
[----:B------:R-:W-:-:S07]  /*0300*/  UIADD3.X UR9, UPT, UPT, URZ, UR9, URZ, UP0, !UPT ;  /* 0x00000009ff097290 */ /* 0x000fce00087fe4ff */
[----:B------:R3:W-:Y:S02]  /*0310*/  UTMACCTL.PF [UR12] ;  /* 0x000000000c0079b9 */ /* 0x0007e40008040000 */
[----:B------:R3:W-:Y:S02]  /*0320*/  UTMACCTL.PF [UR8] ;  /* 0x00000000080079b9 */ /* 0x0007e40008040000 */
[----:B---3--:R-:W-:Y:S01]  /*0330*/  NOP ;  /* 0x0000000000007918 */ /* 0x008fe20000000000 */
.L_x_5:
[----:B------:R-:W-:Y:S05]  /*0340*/  BSYNC.RECONVERGENT B0 ;  /* 0x0000000000007941 */ /* 0x000fea0003800200 */
.L_x_4:
[----:B------:R-:W-:Y:S04]  /*0350*/  BSSY.RECONVERGENT B0, `(.L_x_6) ;  /* 0x000000a000007945 */ /* 0x000fe80003800200 */
        /* <DEDUP_REMOVED lines=9> */
.L_x_7:
[----:B------:R-:W-:Y:S05]  /*03f0*/  BSYNC.RECONVERGENT B0 ;  /* 0x0000000000007941 */ /* 0x000fea0003800200 */
.L_x_6:
[----:B------:R-:W3:Y:S01]  /*0400*/  LDCU.64 UR8, c[0x0][0x888] ;  /* 0x00011100ff0877ac */ /* 0x000ee20008000a00 */
[----:B------:R-:W-:Y:S02]  /*0410*/  UISETP.EQ.U32.AND UP1, UPT, UR6, URZ, UPT ;  /* 0x000000ff0600728c */ /* 0x000fe4000bf22070 */
[----:B------:R-:W-:Y:S02]  /*0420*/  UPLOP3.LUT UP5, UPT, UPT, UPT, UPT, 0x80, 0x8 ;  /* 0x000000000008789c */ /* 0x000fe40003faf070 */
[----:B---3--:R-:W-:-:S04]  /*0430*/  UISETP.NE.U32.AND UP0, UPT, UR8, URZ, UPT ;  /* 0x000000ff0800728c */ /* 0x008fc8000bf05070 */
[----:B------:R-:W-:-:S04]  /*0440*/  UISETP.NE.AND.EX UP0, UPT, UR9, URZ, UPT, UP0 ;  /* 0x000000ff0900728c */ /* 0x000fc8000bf05300 */
[----:B------:R-:W-:-:S04]  /*0450*/  UISETP.EQ.OR.EX UP2, UPT, UR7, URZ, !UP0, UP1 ;  /* 0x000000ff0700728c */ /* 0x000fc8000c742710 */
[----:B------:R-:W-:-:S05]  /*0460*/  UP2UR UR50, UPR, URZ, 0x4 ;  /* 0x00000004ff327883 */ /* 0x000fca0008000000 */
[----:B------:R-:W-:Y:S07]  /*0470*/  BRA.U !UP2, `(.L_x_8) ;  /* 0x000000010a207547 */ /* 0x000fee000b800000 */
[----:B------:R-:W-:Y:S01]  /*0480*/  UISETP.NE.U32.AND UP2, UPT, UR6, URZ, UPT ;  /* 0x000000ff0600728c */ /* 0x000fe2000bf45070 */
[----:B-----5:R-:W-:Y:S01]  /*0490*/  FSETP.NEU.AND P0, PT, R49, RZ, PT ;  /* 0x000000ff3100720b */ /* 0x020fe20003f0d000 */
[----:B------:R-:W-:Y:S02]  /*04a0*/  USEL UR6, URZ, 0xffffffff, UP0 ;  /* 0xffffffffff067887 */ /* 0x000fe40008000000 */
[----:B------:R-:W-:-:S10]  /*04b0*/  UISETP.NE.AND.EX UP2, UPT, UR7, URZ, UPT, UP2 ;  /* 0x000000ff0700728c */ /* 0x000fd4000bf45320 */
[----:B------:R-:W-:Y:S01]  /*04c0*/  VOTEU.ANY UP1, P0 ;  /* 0x0000000000ff7886 */ /* 0x000fe20000020100 */
[----:B------:R-:W-:-:S04]  /*04d0*/  @!UP2 USEL UR6, URZ, 0xffffffff, UP1 ;  /* 0xffffffffff06a887 */ /* 0x000fc80008800000 */
[----:B------:R-:W-:-:S04]  /*04e0*/  ULOP3.LUT UR6, UR6, 0x1, URZ, 0xc0, !UPT ;  /* 0x0000000106067892 */ /* 0x000fc8000f8ec0ff */
[----:B------:R-:W-:-:S11]  /*04f0*/  UISETP.NE.U32.AND UP5, UPT, UR6, 0x1, UPT ;  /* 0x000000010600788c */ /* 0x000fd6000bfa5070 */
.L_x_8:
[----:B------:R-:W3:Y:S01]  /*0500*/  SHFL.IDX PT, R0, R102, RZ, 0x1f ;  /* 0x00001fff66007589 */ /* 0x000ee200000e0000 */
[----:B------:R-:W-:-:S04]  /*0510*/  UISETP.NE.AND UP1, UPT, UR10, 0x2, UPT ;  /* 0x000000020a00788c */ /* 0x000fc8000bf25270 */
[----:B------:R-:W-:Y:S02]  /*0520*/  UISETP.EQ.AND UP2, UPT, UR5, URZ, !UP1 ;  /* 0x000000ff0500728c */ /* 0x000fe4000cf42270 */
[----:B------:R-:W-:-:S04]  /*0530*/  USEL UR6, URZ, 0x1, UP1 ;  /* 0x00000001ff067887 */ /* 0x000fc80008800000 */
[----:B------:R-:W-:Y:S02]  /*0540*/  PLOP3.LUT P5, PT, P1, PT, UP2, 0x80, 0x8 ;  /* 0x000000000008781c */ /* 0x000fe40000faf028 */
[----:B---3--:R-:W-:-:S13]  /*0550*/  ISETP.NE.AND P0, PT, R0, RZ, PT ;  /* 0x000000ff0000720c */ /* 0x008fda0003f05270 */
[----:B------:R-:W-:Y:S05]  /*0560*/  @P0 BRA `(.L_x_9) ;  /* 0x0000000000440947 */ /* 0x000fea0003800000 */
[----:B------:R-:W-:Y:S01]  /*0570*/  UMOV UR8, 0x400 ;  /* 0x0000040000087882 */ /* 0x000fe20000000000 */
[----:B------:R-:W-:Y:S01]  /*0580*/  UMOV UR7, 0x1 ;  /* 0x0000000100077882 */ /* 0x000fe20000000000 */
[----:B------:R-:W-:Y:S02]  /*0590*/  ULEA UR8, UR37, UR8, 0x18 ;  /* 0x0000000825087291 */ /* 0x000fe4000f8ec0ff */
[----:B------:R-:W-:-:S04]  /*05a0*/  UIADD3 UR12, UPT, UPT, -UR7, 0x100000, URZ ;  /* 0x00100000070c7890 */ /* 0x000fc8000fffe1ff */
[----:B------:R-:W-:Y:S02]  /*05b0*/  USHF.L.U32 UR13, UR12, 0xb, URZ ;  /* 0x0000000b0c0d7899 */ /* 0x000fe400080006ff */
[----:B------:R-:W-:Y:S01]  /*05c0*/  USHF.L.U32 UR12, UR12, 0x1, URZ ;  /* 0x000000010c0c7899 */ /* 0x000fe200080006ff */
[----:B------:R-:W-:Y:S01]  /*05d0*/  ELECT P0, URZ, PT ;  /* 0x0000000000ff782f */ /* 0x000fe20003800000 */
[----:B------:R-:W3:Y:S10]  /*05e0*/  FENCE.VIEW.ASYNC.S ;  /* 0x00000000000073c6 */ /* 0x000ef40000000000 */
[----:B---3--:R3:W4:Y:S01]  /*05f0*/  SYNCS.EXCH.64 URZ, [UR8], UR12 ;  /* 0x0000000c08ff75b2 */ /* 0x0087220008000100 */
[----:B------:R3:W1:Y:S01]  /*0600*/  SYNCS.EXCH.64 URZ, [UR8+0x20], UR12 ;  /* 0x0000200c08ff75b2 */ /* 0x0006620008000100 */
[----:B------:R3:W1:Y:S01]  /*0610*/  SYNCS.EXCH.64 URZ, [UR8+0x8], UR12 ;  /* 0x0000080c08ff75b2 */ /* 0x0006620008000100 */
[----:B------:R3:W1:Y:S01]  /*0620*/  SYNCS.EXCH.64 URZ, [UR8+0x28], UR12 ;  /* 0x0000280c08ff75b2 */ /* 0x0006620008000100 */
[----:B------:R3:W1:Y:S01]  /*0630*/  SYNCS.EXCH.64 URZ, [UR8+0x10], UR12 ;  /* 0x0000100c08ff75b2 */ /* 0x0006620008000100 */
[----:B------:R3:W1:Y:S01]  /*0640*/  SYNCS.EXCH.64 URZ, [UR8+0x30], UR12 ;  /* 0x0000300c08ff75b2 */ /* 0x0006620008000100 */
[----:B------:R3:W1:Y:S01]  /*0650*/  SYNCS.EXCH.64 URZ, [UR8+0x18], UR12 ;  /* 0x0000180c08ff75b2 */ /* 0x0006620008000100 */
[----:B------:R3:W1:Y:S01]  /*0660*/  SYNCS.EXCH.64 URZ, [UR8+0x38], UR12 ;  /* 0x0000380c08ff75b2 */ /* 0x0006620008000100 */
[----:B------:R-:W-:Y:S01]  /*0670*/  NOP ;  /* 0x0000000000007918 */ /* 0x000fe20000000000 */
.L_x_9:
[----:B------:R-:W2:Y:S01]  /*0680*/  SHFL.IDX PT, R0, R102, RZ, 0x1f ;  /* 0x00001fff66007589 */ /* 0x000ea200000e0000 */
[----:B------:R-:W-:Y:S01]  /*0690*/  NOP ;  /* 0x0000000000007918 */ /* 0x000fe20000000000 */
[----:B--2---:R-:W-:-:S13]  /*06a0*/  ISETP.NE.AND P0, PT, R0, 0x1, PT ;  /* 0x000000010000780c */ /* 0x004fda0003f05270 */
[----:B------:R-:W-:Y:S05]  /*06b0*/  @P0 BRA `(.L_x_10) ;  /* 0x0000000000540947 */ /* 0x000fea0003800000 */
[----:B------:R-:W-:Y:S01]  /*06c0*/  UMOV UR9, 0x400 ;  /* 0x0000040000097882 */ /* 0x000fe20000000000 */
[----:B---3--:R-:W-:Y:S01]  /*06d0*/  UMOV UR8, 0x20 ;  /* 0x0000002000087882 */ /* 0x008fe20000000000 */
[----:B------:R-:W-:Y:S01]  /*06e0*/  UMOV UR7, 0x80 ;  /* 0x0000008000077882 */ /* 0x000fe20000000000 */
[----:B------:R-:W-:Y:S02]  /*06f0*/  ULEA UR9, UR37, UR9, 0x18 ;  /* 0x0000000925097291 */ /* 0x000fe4000f8ec0ff */
[----:B------:R-:W-:-:S04]  /*0700*/  UIADD3 UR12, UPT, UPT, -UR8, 0x100000, URZ ;  /* 0x00100000080c7890 */ /* 0x000fc8000fffe1ff */
[----:B------:R-:W-:Y:S02]  /*0710*/  USHF.L.U32 UR13, UR12, 0xb, URZ ;  /* 0x0000000b0c0d7899 */ /* 0x000fe400080006ff */
[----:B------:R-:W-:Y:S02]  /*0720*/  USHF.L.U32 UR12, UR12, 0x1, URZ ;  /* 0x000000010c0c7899 */ /* 0x000fe400080006ff */
[----:B------:R-:W-:-:S04]  /*0730*/  UIADD3 UR14, UPT, UPT, -UR7, 0x100000, URZ ;  /* 0x00100000070e7890 */ /* 0x000fc8000fffe1ff */
[----:B------:R-:W-:Y:S02]  /*0740*/  USHF.L.U32 UR15, UR14, 0xb, URZ ;  /* 0x0000000b0e0f7899 */ /* 0x000fe400080006ff */
[----:B------:R-:W-:Y:S01]  /*0750*/  USHF.L.U32 UR14, UR14, 0x1, URZ ;  /* 0x000000010e0e7899 */ /* 0x000fe200080006ff */
[----:B------:R-:W-:Y:S01]  /*0760*/  ELECT P0, URZ, PT ;  /* 0x0000000000ff782f */ /* 0x000fe20003800000 */
[----:B------:R-:W2:Y:S02]  /*0770*/  FENCE.VIEW.ASYNC.S ;  /* 0x00000000000073c6 */ /* 0x000ea40000000000 */
[----:B--2---:R2:W3:Y:S08]  /*0780*/  SYNCS.EXCH.64 URZ, [UR9+0x40], UR12 ;  /* 0x0000400c09ff75b2 */ /* 0x0044f00008000100 */
        /* <DEDUP_REMOVED lines=8> */
.L_x_10:
[----:B------:R-:W4:Y:S01]  /*0810*/  SHFL.IDX PT, R0, R102, RZ, 0x1f ;  /* 0x00001fff66007589 */ /* 0x000f2200000e0000 */
[----:B------:R-:W-:Y:S01]  /*0820*/  NOP ;  /* 0x0000000000007918 */ /* 0x000fe20000000000 */
[----:B----4-:R-:W-:-:S13]  /*0830*/  ISETP.NE.AND P0, PT, R0, 0x3, PT ;  /* 0x000000030000780c */ /* 0x010fda0003f05270 */
[----:B------:R-:W-:Y:S05]  /*0840*/  @P0 BRA `(.L_x_11) ;  /* 0x00000000002c0947 */ /* 0x000fea0003800000 */
[----:B---3--:R-:W-:Y:S01]  /*0850*/  UMOV UR8, 0x400 ;  /* 0x0000040000087882 */ /* 0x008fe20000000000 */
[----:B------:R-:W-:Y:S01]  /*0860*/  UMOV UR7, 0x20 ;  /* 0x0000002000077882 */ /* 0x000fe20000000000 */
[----:B------:R-:W-:Y:S02]  /*0870*/  ULEA UR8, UR37, UR8, 0x18 ;  /* 0x0000000825087291 */ /* 0x000fe4000f8ec0ff */
[----:B--2---:R-:W-:-:S04]  /*0880*/  UIADD3 UR12, UPT, UPT, -UR7, 0x100000, URZ ;  /* 0x00100000070c7890 */ /* 0x004fc8000fffe1ff */
[----:B------:R-:W-:Y:S02]  /*0890*/  USHF.L.U32 UR13, UR12, 0xb, URZ ;  /* 0x0000000b0c0d7899 */ /* 0x000fe400080006ff */
[----:B------:R-:W-:Y:S01]  /*08a0*/  USHF.L.U32 UR12, UR12, 0x1, URZ ;  /* 0x000000010c0c7899 */ /* 0x000fe200080006ff */
[----:B------:R-:W-:Y:S01]  /*08b0*/  ELECT P0, URZ, PT ;  /* 0x0000000000ff782f */ /* 0x000fe20003800000 */
[----:B------:R-:W2:Y:S10]  /*08c0*/  FENCE.VIEW.ASYNC.S ;  /* 0x00000000000073c6 */ /* 0x000eb40000000000 */
[----:B--2---:R4:W2:Y:S01]  /*08d0*/  SYNCS.EXCH.64 URZ, [UR8+0x80], UR12 ;  /* 0x0000800c08ff75b2 */ /* 0x0048a20008000100 */
[----:B------:R4:W3:Y:S02]  /*08e0*/  SYNCS.EXCH.64 URZ, [UR8+0x88], UR12 ;  /* 0x0000880c08ff75b2 */ /* 0x0008e40008000100 */
[----:B----4-:R-:W-:Y:S01]  /*08f0*/  NOP ;  /* 0x0000000000007918 */ /* 0x010fe20000000000 */
.L_x_11:
[----:B------:R-:W4:Y:S01]  /*0900*/  SHFL.IDX PT, R0, R102, RZ, 0x1f ;  /* 0x00001fff66007589 */ /* 0x000f2200000e0000 */
[----:B------:R-:W-:Y:S01]  /*0910*/  NOP ;  /* 0x0000000000007918 */ /* 0x000fe20000000000 */
[----:B----4-:R-:W-:-:S13]  /*0920*/  ISETP.NE.AND P0, PT, R0, 0x4, PT ;  /* 0x000000040000780c */ /* 0x010fda0003f05270 */
[----:B------:R-:W-:Y:S05]  /*0930*/  @P0 BRA `(.L_x_12) ;  /* 0x0000000000480947 */ /* 0x000fea0003800000 */
[----:B--2---:R-:W-:Y:S01]  /*0940*/  UMOV UR9, 0x1e0 ;  /* 0x000001e000097882 */ /* 0x004fe20000000000 */
[----:B---3--:R-:W-:Y:S01]  /*0950*/  UMOV UR8, 0x400 ;  /* 0x0000040000087882 */ /* 0x008fe20000000000 */
[----:B------:R-:W-:Y:S01]  /*0960*/  USEL UR9, UR9, 0x1a0, UP5 ;  /* 0x000001a009097887 */ /* 0x000fe2000a800000 */
        /* <DEDUP_REMOVED lines=10> */
[----:B--2---:R4:W2:Y:S08]  /*0a10*/  SYNCS.EXCH.64 URZ, [UR8+0x90], UR12 ;  /* 0x0000900c08ff75b2 */ /* 0x0048b00008000100 */
[----:B------:R4:W3:Y:S01]  /*0a20*/  SYNCS.EXCH.64 URZ, [UR8+0xa0], UR14 ;  /* 0x0000a00e08ff75b2 */ /* 0x0008e20008000100 */
[----:B------:R4:W1:Y:S01]  /*0a30*/  SYNCS.EXCH.64 URZ, [UR8+0x98], UR12 ;  /* 0x0000980c08ff75b2 */ /* 0x0008620008000100 */
[----:B------:R4:W1:Y:S02]  /*0a40*/  SYNCS.EXCH.64 URZ, [UR8+0xa8], UR14 ;  /* 0x0000a80e08ff75b2 */ /* 0x0008640008000100 */
[----:B----4-:R-:W-:Y:S01]  /*0a50*/  NOP ;  /* 0x0000000000007918 */ /* 0x010fe20000000000 */
.L_x_12:
[----:B------:R-:W4:Y:S01]  /*0a60*/  SHFL.IDX PT, R0, R102, RZ, 0x1f ;  /* 0x00001fff66007589 */ /* 0x000f2200000e0000 */
[----:B------:R-:W-:Y:S01]  /*0a70*/  NOP ;  /* 0x0000000000007918 */ /* 0x000fe20000000000 */
[----:B----4-:R-:W-:-:S13]  /*0a80*/  ISETP.NE.AND P0, PT, R0, 0x5, PT ;  /* 0x000000050000780c */ /* 0x010fda0003f05270 */
[----:B------:R-:W-:Y:S05]  /*0a90*/  @P0 BRA `(.L_x_13) ;  /* 0x0000000000540947 */ /* 0x000fea0003800000 */
[----:B--2---:R-:W-:Y:S01]  /*0aa0*/  UMOV UR9, 0x400 ;  /* 0x0000040000097882 */ /* 0x004fe20000000000 */
        /* <DEDUP_REMOVED lines=14> */
[----:B------:R4:W1:Y:S01]  /*0b90*/  SYNCS.EXCH.64 URZ, [UR9+0xd8], UR14 ;  /* 0x0000d80e09ff75b2 */ /* 0x0008620008000100 */
[----:B------:R4:W1:Y:S01]  /*0ba0*/  SYNCS.EXCH.64 URZ, [UR9+0xc0], UR12 ;  /* 0x0000c00c09ff75b2 */ /* 0x0008620008000100 */
[----:B------:R4:W1:Y:S01]  /*0bb0*/  SYNCS.EXCH.64 URZ, [UR9+0xe0], UR14 ;  /* 0x0000e00e09ff75b2 */ /* 0x0008620008000100 */
[----:B------:R4:W1:Y:S01]  /*0bc0*/  SYNCS.EXCH.64 URZ, [UR9+0xc8], UR12 ;  /* 0x0000c80c09ff75b2 */ /* 0x0008620008000100 */
[----:B------:R4:W1:Y:S02]  /*0bd0*/  SYNCS.EXCH.64 URZ, [UR9+0xe8], UR14 ;  /* 0x0000e80e09ff75b2 */ /* 0x0008640008000100 */
[----:B----4-:R-:W-:Y:S01]  /*0be0*/  NOP ;  /* 0x0000000000007918 */ /* 0x010fe20000000000 */
.L_x_13:
[----:B------:R-:W4:Y:S01]  /*0bf0*/  SHFL.IDX PT, R0, R102, RZ, 0x1f ;  /* 0x00001fff66007589 */ /* 0x000f2200000e0000 */
[----:B------:R-:W-:Y:S01]  /*0c00*/  ISETP.NE.OR P1, PT, RZ, UR10, !P1 ;  /* 0x0000000aff007c0c */ /* 0x000fe2000cf25670 */
        /* <DEDUP_REMOVED lines=12> */
[----:B------:R4:W3:Y:S01]  /*0cd0*/  SYNCS.EXCH.64 URZ, [UR8+0x100], UR12 ;  /* 0x0001000c08ff75b2 */ /* 0x0008e20008000100 */
[----:B------:R4:W1:Y:S01]  /*0ce0*/  SYNCS.EXCH.64 URZ, [UR8+0xf8], UR12 ;  /* 0x0000f80c08ff75b2 */ /* 0x0008620008000100 */
[----:B------:R4:W1:Y:S02]  /*0cf0*/  SYNCS.EXCH.64 URZ, [UR8+0x108], UR12 ;  /* 0x0001080c08ff75b2 */ /* 0x0008640008000100 */
[----:B----4-:R-:W-:Y:S01]  /*0d00*/  NOP ;  /* 0x0000000000007918 */ /* 0x010fe20000000000 */
.L_x_14:
[----:B------:R-:W-:Y:S01]  /*0d10*/  VOTEU.ALL UP1, P1 ;  /* 0x0000000000ff7886 */ /* 0x000fe20000820000 */
[----:B---3--:R-:W3:Y:S01]  /*0d20*/  LDCU UR8, c[0x0][0x36c] ;  /* 0x00006d80ff0877ac */ /* 0x008ee20008000800 */
[----:B------:R-:W-:Y:S01]  /*0d30*/  NOP ;  /* 0x0000000000007918 */ /* 0x000fe20000000000 */
[----:B------:R-:W-:Y:S01]  /*0d40*/  LOP3.LUT R10, R109, 0x1f, RZ, 0xc0, !PT ;  /* 0x0000001f6d0a7812 */ /* 0x000fe200078ec0ff */
[----:B--2---:R-:W-:Y:S01]  /*0d50*/  UMOV UR12, 0x20 ;  /* 0x00000020000c7882 */ /* 0x004fe20000000000 */
[----:B------:R-:W-:Y:S01]  /*0d60*/  @!UP1 UMOV UR7, 0x400 ;  /* 0x0000040000079882 */ /* 0x000fe20000000000 */
[----:B------:R-:W-:-:S04]  /*0d70*/  @!UP1 UIADD3 UR12, UPT, UPT, -UR12, 0x100000, URZ ;  /* 0x001000000c0c9890 */ /* 0x000fc8000fffe1ff */
[----:B------:R-:W-:Y:S02]  /*0d80*/  @!UP1 USHF.L.U32 UR13, UR12, 0xb, URZ ;  /* 0x0000000b0c0d9899 */ /* 0x000fe400080006ff */
[----:B------:R-:W-:Y:S02]  /*0d90*/  @!UP1 USHF.L.U32 UR12, UR12, 0x1, URZ ;  /* 0x000000010c0c9899 */ /* 0x000fe400080006ff */
[----:B------:R-:W-:Y:S01]  /*0da0*/  @!UP1 ULEA UR7, UR37, UR7, 0x18 ;  /* 0x0000000725079291 */ /* 0x000fe2000f8ec0ff */
[----:B------:R-:W-:Y:S01]  /*0db0*/  VOTEU.ALL UP1, P1 ;  /* 0x0000000000ff7886 */ /* 0x000fe20000820000 */
[----:B------:R-:W-:Y:S01]  /*0dc0*/  UISETP.NE.AND UP4, UPT, UR10, URZ, UPT ;  /* 0x000000ff0a00728c */ /* 0x000fe2000bf85270 */
[----:B------:R-:W2:Y:S09]  /*0dd0*/  FENCE.VIEW.ASYNC.S ;  /* 0x00000000000073c6 */ /* 0x000eb20000000000 */
[----:B--2---:R2:W4:Y:S01]  /*0de0*/  @!UP1 SYNCS.EXCH.64 URZ, [UR7+0x110], UR12 ;  /* 0x0001100c07ff95b2 */ /* 0x0045220008000100 */
[----:B---3--:R-:W-:-:S09]  /*0df0*/  UISETP.EQ.U32.AND UP1, UPT, UR8, 0x1, UPT ;  /* 0x000000010800788c */ /* 0x008fd2000bf22070 */
[----:B------:R-:W-:Y:S05]  /*0e00*/  BRA.U !UP1, `(.L_x_15) ;  /* 0x0000000109087547 */ /* 0x000fea000b800000 */
[----:B-1--4-:R-:W-:Y:S01]  /*0e10*/  UCGABAR_ARV ;  /* 0x00000000000079c7 */ /* 0x012fe20008000000 */
[----:B------:R-:W-:Y:S05]  /*0e20*/  BRA `(.L_x_16) ;  /* 0x0000000000047947 */ /* 0x000fea0003800000 */
.L_x_15:
[----:B-1--4-:R-:W-:Y:S01]  /*0e30*/  NOP ;  /* 0x0000000000007918 */ /* 0x012fe20000000000 */
.L_x_16:
[----:B------:R-:W1:Y:S01]  /*0e40*/  S2R R15, SR_CTAID.Y ;  /* 0x00000000000f7919 */ /* 0x000e620000002600 */
[----:B------:R-:W-:-:S05]  /*0e50*/  CS2R.32 R95, SR_CgaSize ;  /* 0x00000000005f7805 */ /* 0x000fca0000008a00 */
[----:B------:R-:W-:-:S05]  /*0e60*/  IMAD R95, R95, -0xa0, RZ ;  /* 0xffffff605f5f7824 */ /* 0x000fca00078e02ff */
[----:B--2---:R-:W-:-:S14]  /*0e70*/  R2UR UR7, R95 ;  /* 0x000000005f0772ca */ /* 0x004fdc00000e0000 */
[----:B------:R-:W2:Y:S01]  /*0e80*/  LDCU UR7, c[0x0][UR7+0x2b4] ;  /* 0x00005680070777ac */ /* 0x000ea20008000800 */
[----:B------:R-:W-:-:S05]  /*0e90*/  CS2R.32 R0, SR_CgaSize ;  /* 0x0000000000007805 */ /* 0x000fca0000008a00 */
[----:B------:R-:W-:-:S06]  /*0ea0*/  IMAD R0, R0, -0xa0, RZ ;  /* 0xffffff6000007824 */ /* 0x000fcc00078e02ff */
[----:B------:R-:W3:Y:S01]  /*0eb0*/  LDC R0, c[0x0][R0+0x2a4] ;  /* 0x0000a90000007b82 */ /* 0x000ee20000000800 */
[----:B------:R-:W-:Y:S01]  /*0ec0*/  PRMT R8, RZ, 0x7610, R8 ;  /* 0x00007610ff087816 */ /* 0x000fe20000000008 */
[----:B------:R-:W4:Y:S01]  /*0ed0*/  S2R R9, SR_CTAID.X ;  /* 0x0000000000097919 */ /* 0x000f220000002500 */
[----:B------:R-:W-:-:S05]  /*0ee0*/  CS2R.32 R95, SR_CgaSize ;  /* 0x00000000005f7805 */ /* 0x000fca0000008a00 */
[----:B------:R-:W-:-:S05]  /*0ef0*/  IMAD R95, R95, -0xa0, RZ ;  /* 0xffffff605f5f7824 */ /* 0x000fca00078e02ff */
[----:B------:R-:W-:-:S14]  /*0f00*/  R2UR UR8, R95 ;  /* 0x000000005f0872ca */ /* 0x000fdc00000e0000 */
[----:B------:R-:W3:Y:S01]  /*0f10*/  LDCU UR8, c[0x0][UR8+0x2b0] ;  /* 0x00005600080877ac */ /* 0x000ee20008000800 */
[----:B------:R-:W-:Y:S01]  /*0f20*/  UISETP.NE.AND UP2, UPT, UR10, 0x2, UPT ;  /* 0x000000020a00788c */ /* 0x000fe2000bf45270 */
[----:B------:R-:W2:Y:S01]  /*0f30*/  LDC R11, c[0x0][0xb24] ;  /* 0x0002c900ff0b7b82 */ /* 0x000ea20000000800 */
[----:B------:R-:W-:-:S05]  /*0f40*/  CS2R.32 R2, SR_CgaSize ;  /* 0x0000000000027805 */ /* 0x000fca0000008a00 */
[----:B------:R-:W-:-:S06]  /*0f50*/  IMAD R2, R2, -0xa0, RZ ;  /* 0xffffff6002027824 */ /* 0x000fcc00078e02ff */
[----:B------:R-:W3:Y:S08]  /*0f60*/  LDC R2, c[0x0][R2+0x2a0] ;  /* 0x0000a80002027b82 */ /* 0x000ef00000000800 */
[----:B------:R-:W3:Y:S01]  /*0f70*/  LDC R40, c[0x0][0xb24] ;  /* 0x0002c900ff287b82 */ /* 0x000ee20000000800 */
[----:B-1----:R-:W-:-:S07]  /*0f80*/  I2FP.F32.U32 R94, R15 ;  /* 0x0000000f005e7245 */ /* 0x002fce0000201000 */
[----:B------:R-:W1:Y:S01]  /*0f90*/  S2UR UR36, SR_CTAID.Z ;  /* 0x00000000002479c3 */ /* 0x000e620000002700 */
[----:B--2---:R-:W-:Y:S01]  /*0fa0*/  ISETP.GE.AND P0, PT, R11, 0x1, PT ;  /* 0x000000010b00780c */ /* 0x004fe20003f06270 */
[----:B----4-:R-:W-:Y:S01]  /*0fb0*/  IMAD.MOV.U32 R14, RZ, RZ, R9 ;  /* 0x000000ffff0e7224 */ /* 0x010fe200078e0009 */
[----:B------:R-:W-:Y:S01]  /*0fc0*/  I2FP.F32.U32 R95, R9 ;  /* 0x00000009005f7245 */ /* 0x000fe20000201000 */
[----:B------:R-:W-:Y:S01]  /*0fd0*/  FMUL R94, R94, UR7 ;  /* 0x000000075e5e7c20 */ /* 0x000fe20008400000 */
[----:B------:R-:W2:Y:S03]  /*0fe0*/  LDCU UR7, c[0x0][0xb30] ;  /* 0x00016600ff0777ac */ /* 0x000ea60008000800 */
[----:B---3--:R-:W-:Y:S02]  /*0ff0*/  FMUL R95, R95, UR8 ;  /* 0x000000085f5f7c20 */ /* 0x008fe40008400000 */
[----:B------:R-:W3:Y:S08]  /*1000*/  F2I.U32.TRUNC.NTZ R94, R94 ;  /* 0x0000005e005e7305 */ /* 0x000ef0000020f000 */
[----:B------:R-:W4:Y:S01]  /*1010*/  F2I.U32.TRUNC.NTZ R95, R95 ;  /* 0x0000005f005f7305 */ /* 0x000f22000020f000 */
[----:B--2---:R-:W-:Y:S01]  /*1020*/  UISETP.NE.AND UP3, UPT, UR7, 0x1, UPT ;  /* 0x000000010700788c */ /* 0x004fe2000bf65270 */
[----:B---3--:R-:W-:-:S05]  /*1030*/  IADD3 R94, PT, PT, -R94, RZ, RZ ;  /* 0x000000ff5e5e7210 */ /* 0x008fca0007ffe1ff */
[----:B------:R-:W-:Y:S01]  /*1040*/  IMAD R94, R0, R94, R15 ;  /* 0x0000005e005e7224 */ /* 0x000fe200078e020f */
[----:B------:R-:W-:Y:S01]  /*1050*/  PRMT R0, RZ, 0x7610, R0 ;  /* 0x00007610ff007816 */ /* 0x000fe20000000000 */
[----:B----4-:R-:W-:-:S04]  /*1060*/  IMAD.MOV R95, RZ, RZ, -R95 ;  /* 0x000000ffff5f7224 */ /* 0x010fc800078e0a5f */
[----:B------:R-:W-:Y:S01]  /*1070*/  IMAD R95, R2, R95, R9 ;  /* 0x0000005f025f7224 */ /* 0x000fe200078e0209 */
[----:B-1----:R-:W-:Y:S06]  /*1080*/  BRA.U UP4, `(.L_x_17) ;  /* 0x0000000104247547 */ /* 0x002fec000b800000 */
[----:B------:R-:W-:Y:S01]  /*1090*/  ISETP.NE.AND P1, PT, R94, RZ, PT ;  /* 0x000000ff5e00720c */ /* 0x000fe20003f25270 */
[----:B------:R-:W-:Y:S01]  /*10a0*/  IMAD.MOV.U32 R0, RZ, RZ, 0x3 ;  /* 0x00000003ff007424 */ /* 0x000fe200078e00ff */
[C---:B------:R-:W-:Y:S02]  /*10b0*/  LOP3.LUT R2, R95.reuse, 0xfffffffe, RZ, 0xc0, !PT ;  /* 0xfffffffe5f027812 */ /* 0x040fe400078ec0ff */
[----:B------:R-:W-:Y:S02]  /*10c0*/  ISETP.LT.U32.OR P1, PT, R95, 0x2, !P1 ;  /* 0x000000025f00780c */ /* 0x000fe40004f21470 */
[----:B------:R-:W-:Y:S02]  /*10d0*/  SHF.L.U32 R0, R0, R2, RZ ;  /* 0x0000000200007219 */ /* 0x000fe400000006ff */
[----:B------:R-:W-:Y:S02]  /*10e0*/  SEL R4, RZ, 0x1, !P1 ;  /* 0x00000001ff047807 */ /* 0x000fe40004800000 */
[----:B------:R-:W-:-:S05]  /*10f0*/  SEL R3, RZ, 0x2, !P1 ;  /* 0x00000002ff037807 */ /* 0x000fca0004800000 */
[----:B------:R-:W-:-:S05]  /*1100*/  IMAD.IADD R3, R4, 0x1, R3 ;  /* 0x0000000104037824 */ /* 0x000fca00078e0203 */
[----:B------:R-:W-:Y:S02]  /*1110*/  PRMT R8, R3, 0x7610, R8 ;  /* 0x0000761003087816 */ /* 0x000fe40000000008 */
.L_x_17:
[----:B------:R-:W-:Y:S05]  /*1120*/  @!P0 BRA `(.L_x_18) ;  /* 0x0000000000b88947 */ /* 0x000fea0003800000 */
[----:B------:R-:W1:Y:S01]  /*1130*/  LDC.64 R4, c[0x0][0xb18] ;  /* 0x0002c600ff047b82 */ /* 0x000e620000000a00 */
[----:B------:R-:W-:-:S07]  /*1140*/  ISETP.NE.AND P0, PT, R11, 0x1, PT ;  /* 0x000000010b00780c */ /* 0x000fce0003f05270 */
[----:B------:R-:W2:Y:S08]  /*1150*/  LDC R14, c[0x0][0xb0c] ;  /* 0x0002c300ff0e7b82 */ /* 0x000eb00000000800 */
[----:B------:R-:W3:Y:S08]  /*1160*/  LDC R16, c[0x0][0x370] ;  /* 0x0000dc00ff107b82 */ /* 0x000ef00000000800 */
[----:B------:R-:W4:Y:S01]  /*1170*/  LDC R13, c[0x0][0x374] ;  /* 0x0000dd00ff0d7b82 */ /* 0x000f220000000800 */
[----:B-1----:R-:W-:-:S07]  /*1180*/  ISETP.NE.AND P1, PT, R4, 0x1, PT ;  /* 0x000000010400780c */ /* 0x002fce0003f25270 */
[----:B------:R-:W3:Y:S01]  /*1190*/  LDC.64 R6, c[0x0][0xb10] ;  /* 0x0002c400ff067b82 */ /* 0x000ee20000000a00 */
[----:B--2---:R-:W-:-:S07]  /*11a0*/  ISETP.NE.AND P2, PT, R14, 0x1, PT ;  /* 0x000000010e00780c */ /* 0x004fce0003f45270 */
[----:B------:R-:W1:Y:S08]  /*11b0*/  LDC R12, c[0x0][0xb20] ;  /* 0x0002c800ff0c7b82 */ /* 0x000e700000000800 */
[----:B------:R-:W2:Y:S01]  /*11c0*/  LDC.64 R2, c[0x0][0xb28] ;  /* 0x0002ca00ff027b82 */ /* 0x000ea20000000a00 */
[----:B----4-:R-:W-:-:S04]  /*11d0*/  IMAD.HI.U32 R17, R13, R5, RZ ;  /* 0x000000050d117227 */ /* 0x010fc800078e00ff */
[----:B------:R-:W-:-:S04]  /*11e0*/  IMAD.HI.U32 R5, R15, R5, RZ ;  /* 0x000000050f057227 */ /* 0x000fc800078e00ff */
[----:B---3--:R-:W-:-:S05]  /*11f0*/  IMAD.HI.U32 R18, R16, R6, RZ ;  /* 0x0000000610127227 */ /* 0x008fca00078e00ff */
[-C--:B------:R-:W-:Y:S01]  /*1200*/  @P2 SHF.R.U32.HI R16, RZ, R7.reuse, R18 ;  /* 0x00000007ff102219 */ /* 0x080fe20000011612 */
[----:B------:R-:W-:Y:S01]  /*1210*/  IMAD.HI.U32 R18, R9, R6, RZ ;  /* 0x0000000609127227 */ /* 0x000fe200078e00ff */
[-C--:B-1----:R-:W-:Y:S02]  /*1220*/  @P1 SHF.R.U32.HI R13, RZ, R12.reuse, R17 ;  /* 0x0000000cff0d1219 */ /* 0x082fe40000011611 */
[----:B------:R-:W-:Y:S02]  /*1230*/  SHF.R.U32.HI R5, RZ, R12, R5 ;  /* 0x0000000cff057219 */ /* 0x000fe40000011605 */
[----:B------:R-:W-:Y:S02]  /*1240*/  SHF.R.U32.HI R18, RZ, R7, R18 ;  /* 0x00000007ff127219 */ /* 0x000fe40000011612 */
[----:B------:R-:W-:Y:S01]  /*1250*/  SEL R5, R15, R5, !P1 ;  /* 0x000000050f057207 */ /* 0x000fe20004800000 */
[----:B--2---:R-:W-:Y:S01]  /*1260*/  IMAD.HI.U32 R17, R13, R2, RZ ;  /* 0x000000020d117227 */ /* 0x004fe200078e00ff */
[----:B------:R-:W-:-:S03]  /*1270*/  SEL R18, R9, R18, !P2 ;  /* 0x0000001209127207 */ /* 0x000fc60005000000 */
[----:B------:R-:W-:Y:S01]  /*1280*/  IMAD.HI.U32 R6, R16, R2, RZ ;  /* 0x0000000210067227 */ /* 0x000fe200078e00ff */
[----:B------:R-:W-:-:S04]  /*1290*/  @P0 SHF.R.U32.HI R13, RZ, R3, R17 ;  /* 0x00000003ff0d0219 */ /* 0x000fc80000011611 */
[----:B------:R-:W-:Y:S01]  /*12a0*/  @P0 SHF.R.U32.HI R16, RZ, R3, R6 ;  /* 0x00000003ff100219 */ /* 0x000fe20000011606 */
[----:B------:R-:W-:-:S04]  /*12b0*/  IMAD R13, R13, R11, RZ ;  /* 0x0000000b0d0d7224 */ /* 0x000fc800078e02ff */
[----:B------:R-:W-:Y:S01]  /*12c0*/  IMAD R6, R16, R11, RZ ;  /* 0x0000000b10067224 */ /* 0x000fe200078e02ff */
[----:B------:R-:W-:-:S04]  /*12d0*/  ISETP.GE.AND P1, PT, R5, R13, PT ;  /* 0x0000000d0500720c */ /* 0x000fc80003f26270 */
[----:B------:R-:W-:Y:S01]  /*12e0*/  ISETP.GE.OR P1, PT, R18, R6, P1 ;  /* 0x000000061200720c */ /* 0x000fe20000f26670 */
[----:B------:R-:W-:-:S05]  /*12f0*/  IMAD.HI.U32 R6, R5, R2, RZ ;  /* 0x0000000205067227 */ /* 0x000fca00078e00ff */
[----:B------:R-:W-:-:S04]  /*1300*/  SHF.R.U32.HI R6, RZ, R3, R6 ;  /* 0x00000003ff067219 */ /* 0x000fc80000011606 */
[----:B------:R-:W-:-:S03]  /*1310*/  SEL R6, R5, R6, !P0 ;  /* 0x0000000605067207 */ /* 0x000fc60004000000 */
[----:B------:R-:W-:Y:S01]  /*1320*/  @!P1 IMAD.HI.U32 R7, R18, R2, RZ ;  /* 0x0000000212079227 */ /* 0x000fe200078e00ff */
[----:B------:R-:W-:-:S04]  /*1330*/  IADD3 R2, PT, PT, -R6, RZ, RZ ;  /* 0x000000ff06027210 */ /* 0x000fc80007ffe1ff */
[----:B------:R-:W-:Y:S01]  /*1340*/  @!P1 SHF.R.U32.HI R3, RZ, R3, R7 ;  /* 0x00000003ff039219 */ /* 0x000fe20000011607 */
[----:B------:R-:W-:Y:S01]  /*1350*/  IMAD R2, R11, R2, R5 ;  /* 0x000000020b027224 */ /* 0x000fe200078e0205 */
[----:B------:R-:W-:Y:S02]  /*1360*/  IADD3 R7, PT, PT, -R5, RZ, RZ ;  /* 0x000000ff05077210 */ /* 0x000fe40007ffe1ff */
[----:B------:R-:W-:-:S03]  /*1370*/  @!P1 SEL R3, R18, R3, !P0 ;  /* 0x0000000312039207 */ /* 0x000fc60004000000 */
[----:B------:R-:W-:Y:S02]  /*1380*/  IMAD R7, R4, R7, R15 ;  /* 0x0000000704077224 */ /* 0x000fe400078e020f */
[--C-:B------:R-:W-:Y:S02]  /*1390*/  @!P1 IMAD.IADD R6, R6, 0x1, -R3.reuse ;  /* 0x0000000106069824 */ /* 0x100fe400078e0a03 */
[----:B------:R-:W-:Y:S01]  /*13a0*/  @!P1 IMAD R3, R2, R16, R3 ;  /* 0x0000001002039224 */ /* 0x000fe200078e0203 */
[----:B------:R-:W-:Y:S01]  /*13b0*/  IADD3 R2, PT, PT, -R18, RZ, RZ ;  /* 0x000000ff12027210 */ /* 0x000fe20007ffe1ff */
[----:B------:R-:W-:Y:S02]  /*13c0*/  @!P1 IMAD R5, R6, R11, R18 ;  /* 0x0000000b06059224 */ /* 0x000fe400078e0212 */
[----:B------:R-:W-:Y:S02]  /*13d0*/  @!P1 IMAD.MOV.U32 R18, RZ, RZ, R3 ;  /* 0x000000ffff129224 */ /* 0x000fe400078e0003 */
[----:B------:R-:W-:-:S02]  /*13e0*/  IMAD R2, R14, R2, R9 ;  /* 0x000000020e027224 */ /* 0x000fc400078e0209 */
[----:B------:R-:W-:Y:S02]  /*13f0*/  IMAD R15, R5, R4, R7 ;  /* 0x00000004050f7224 */ /* 0x000fe400078e0207 */
[----:B------:R-:W-:Y:S02]  /*1400*/  IMAD R14, R18, R14, R2 ;  /* 0x0000000e120e7224 */ /* 0x000fe400078e0202 */
.L_x_18:
[----:B------:R-:W-:Y:S05]  /*1410*/  BRA.U UP3, `(.L_x_19) ;  /* 0x0000000103407547 */ /* 0x000fea000b800000 */
[----:B------:R-:W1:Y:S08]  /*1420*/  LDC.64 R4, c[0x0][0xb10] ;  /* 0x0002c400ff047b82 */ /* 0x000e700000000a00 */
[----:B------:R-:W2:Y:S08]  /*1430*/  LDC.64 R2, c[0x0][0xb18] ;  /* 0x0002c600ff027b82 */ /* 0x000eb00000000a00 */
[----:B------:R-:W3:Y:S08]  /*1440*/  LDC R6, c[0x0][0xb20] ;  /* 0x0002c800ff067b82 */ /* 0x000ef00000000800 */
[----:B------:R-:W4:Y:S01]  /*1450*/  LDC R7, c[0x0][0xb0c] ;  /* 0x0002c300ff077b82 */ /* 0x000f220000000800 */
[----:B-1----:R-:W-:-:S05]  /*1460*/  IMAD.HI.U32 R4, R14, R4, RZ ;  /* 0x000000040e047227 */ /* 0x002fca00078e00ff */
[----:B------:R-:W-:Y:S01]  /*1470*/  SHF.R.U32.HI R4, RZ, R5, R4 ;  /* 0x00000005ff047219 */ /* 0x000fe20000011604 */
[----:B--2---:R-:W-:Y:S01]  /*1480*/  IMAD.HI.U32 R3, R15, R3, RZ ;  /* 0x000000030f037227 */ /* 0x004fe200078e00ff */
[----:B------:R-:W-:-:S04]  /*1490*/  ISETP.NE.AND P0, PT, R2, 0x1, PT ;  /* 0x000000010200780c */ /* 0x000fc80003f05270 */
[----:B---3--:R-:W-:-:S04]  /*14a0*/  SHF.R.U32.HI R3, RZ, R6, R3 ;  /* 0x00000006ff037219 */ /* 0x008fc80000011603 */
[----:B------:R-:W-:Y:S02]  /*14b0*/  SEL R3, R15, R3, !P0 ;  /* 0x000000030f037207 */ /* 0x000fe40004000000 */
[----:B----4-:R-:W-:-:S04]  /*14c0*/  ISETP.NE.AND P1, PT, R7, 0x1, PT ;  /* 0x000000010700780c */ /* 0x010fc80003f25270 */
[----:B------:R-:W-:-:S05]  /*14d0*/  SEL R5, R14, R4, !P1 ;  /* 0x000000040e057207 */ /* 0x000fca0004800000 */
[----:B------:R-:W-:Y:S02]  /*14e0*/  IMAD.IADD R4, R3, 0x1, -R5 ;  /* 0x0000000103047824 */ /* 0x000fe400078e0a05 */
[----:B------:R-:W-:Y:S02]  /*14f0*/  IMAD.IADD R3, R5, 0x1, -R3 ;  /* 0x0000000105037824 */ /* 0x000fe400078e0a03 */
[----:B------:R-:W-:Y:S02]  /*1500*/  IMAD R14, R4, R7, R14 ;  /* 0x00000007040e7224 */ /* 0x000fe400078e020e */
[----:B------:R-:W-:Y:S02]  /*1510*/  IMAD R15, R3, R2, R15 ;  /* 0x00000002030f7224 */ /* 0x000fe400078e020f */
.L_x_19:
[----:B------:R-:W-:Y:S05]  /*1520*/  BRA.U !UP1, `(.L_x_20) ;  /* 0x00000001090c7547 */ /* 0x000fea000b800000 */
[----:B------:R-:W-:Y:S01]  /*1530*/  UCGABAR_WAIT ;  /* 0x0000000000007dc7 */ /* 0x000fe20008000000 */
[----:B------:R-:W-:Y:S01]  /*1540*/  CCTL.IVALL ;  /* 0x00000000ff00798f */ /* 0x000fe20002000000 */
[----:B------:R-:W-:Y:S05]  /*1550*/  BRA `(.L_x_21) ;  /* 0x0000000000047947 */ /* 0x000fea0003800000 */
.L_x_20:
[----:B------:R-:W-:Y:S06]  /*1560*/  BAR.SYNC.DEFER_BLOCKING 0x0 ;  /* 0x0000000000007b1d */ /* 0x000fec0000010000 */
.L_x_21:
[----:B------:R-:W-:Y:S05]  /*1570*/  BRA.U UP2, `(.L_x_22) ;  /* 0x0000001102b47547 */ /* 0x000fea000b800000 */
[----:B------:R-:W1:Y:S01]  /*1580*/  LDCU UR4, c[0x0][0x38c] ;  /* 0x00007180ff0477ac */ /* 0x000e620008000800 */
[----:B------:R-:W2:Y:S01]  /*1590*/  LDC R8, c[0x0][0x370] ;  /* 0x0000dc00ff087b82 */ /* 0x000ea20000000800 */
[C---:B------:R-:W-:Y:S01]  /*15a0*/  IMAD.SHL.U32 R19, R9.reuse, 0x80, RZ ;  /* 0x0000008009137824 */ /* 0x040fe200078e00ff */
[----:B------:R-:W-:Y:S01]  /*15b0*/  PLOP3.LUT P1, PT, PT, PT, UP5, 0x80, 0x8 ;  /* 0x000000000008781c */ /* 0x000fe20003f2f058 */
[----:B------:R-:W-:Y:S01]  /*15c0*/  UISETP.NE.AND UP1, UPT, UR10, URZ, UPT ;  /* 0x000000ff0a00728c */ /* 0x000fe2000bf25270 */
[----:B------:R-:W-:Y:S01]  /*15d0*/  ISETP.NE.AND P4, PT, R10, RZ, P5 ;  /* 0x000000ff0a00720c */ /* 0x000fe20002f85270 */
[----:B------:R-:W-:Y:S01]  /*15e0*/  IMAD.SHL.U32 R18, R9, 0x40, RZ ;  /* 0x0000004009127824 */ /* 0x000fe200078e00ff */
[----:B------:R-:W-:Y:S01]  /*15f0*/  PLOP3.LUT P1, PT, P1, PT, PT, 0x8, 0x80 ;  /* 0x000000000080781c */ /* 0x000fe20000f2e170 */
[----:B------:R-:W-:Y:S01]  /*1600*/  IMAD.MOV.U32 R17, RZ, RZ, 0x1 ;  /* 0x00000001ff117424 */ /* 0x000fe200078e00ff */
[----:B------:R-:W3:Y:S01]  /*1610*/  LDC R0, c[0x0][0x374] ;  /* 0x0000dd00ff007b82 */ /* 0x000ee20000000800 */
[----:B------:R-:W-:Y:S01]  /*1620*/  IMAD.MOV.U32 R16, RZ, RZ, RZ ;  /* 0x000000ffff107224 */ /* 0x000fe200078e00ff */
[----:B------:R-:W-:Y:S01]  /*1630*/  CS2R R12, SRZ ;  /* 0x00000000000c7805 */ /* 0x000fe2000001ff00 */
[----:B------:R-:W-:Y:S01]  /*1640*/  IMAD.MOV.U32 R11, RZ, RZ, 0x1 ;  /* 0x00000001ff0b7424 */ /* 0x000fe200078e00ff */
[----:B------:R-:W-:Y:S01]  /*1650*/  LOP3.LUT R19, R19, 0x80, RZ, 0xc0, !PT ;  /* 0x0000008013137812 */ /* 0x000fe200078ec0ff */
[----:B------:R-:W4:Y:S01]  /*1660*/  LDCU.64 UR14, c[0x0][0x348] ;  /* 0x00006900ff0e77ac */ /* 0x000f220008000a00 */
[----:B-1----:R-:W-:-:S02]  /*1670*/  UIADD3 UR5, UPT, UPT, UR4, 0x3f, URZ ;  /* 0x0000003f04057890 */ /* 0x002fc4000fffe0ff */
[----:B------:R-:W-:Y:S02]  /*1680*/  USEL UR22, UR6, 0x2, UP1 ;  /* 0x0000000206167887 */ /* 0x000fe40008800000 */
[----:B------:R-:W-:Y:S01]  /*1690*/  USHF.R.S32.HI UR7, URZ, 0x1f, UR5 ;  /* 0x0000001fff077899 */ /* 0x000fe20008011405 */
[----:B------:R-:W-:-:S03]  /*16a0*/  UMOV UR23, URZ ;  /* 0x000000ff00177c82 */ /* 0x000fc60008000000 */
[----:B------:R-:W-:Y:S02]  /*16b0*/  ULEA.HI UR7, UR7, UR5, URZ, 0x6 ;  /* 0x0000000507077291 */ /* 0x000fe4000f8f30ff */
[----:B------:R-:W-:Y:S02]  /*16c0*/  UIADD3 UR5, UPT, UPT, UR4, -0x1, URZ ;  /* 0xffffffff04057890 */ /* 0x000fe4000fffe0ff */
[----:B------:R-:W-:Y:S02]  /*16d0*/  USHF.R.S32.HI UR7, URZ, 0x6, UR7 ;  /* 0x00000006ff077899 */ /* 0x000fe40008011407 */
[----:B------:R-:W-:Y:S02]  /*16e0*/  UISETP.GE.U32.AND UP2, UPT, UR5, -0x7f, UPT ;  /* 0xffffff810500788c */ /* 0x000fe4000bf46070 */
[----:B------:R-:W-:Y:S02]  /*16f0*/  UISETP.LT.U32.AND UP0, UPT, UR7, 0x4, UPT ;  /* 0x000000040700788c */ /* 0x000fe4000bf01070 */
[----:B------:R-:W-:-:S02]  /*1700*/  UIADD3 UR4, UPT, UPT, UR4, 0x7e, URZ ;  /* 0x0000007e04047890 */ /* 0x000fc4000fffe0ff */
[----:B------:R-:W-:-:S04]  /*1710*/  USEL UR5, UR7, 0x4, UP0 ;  /* 0x0000000407057887 */ /* 0x000fc80008000000 */
[----:B------:R-:W-:Y:S02]  /*1720*/  UIADD3 UR21, UPT, UPT, UR5, -0x1, URZ ;  /* 0xffffffff05157890 */ /* 0x000fe4000fffe0ff */
[----:B------:R-:W-:Y:S02]  /*1730*/  @UP2 UIADD3 UR21, UPT, UPT, UR5, URZ, URZ ;  /* 0x000000ff05152290 */ /* 0x000fe4000fffe0ff */
[----:B------:R-:W-:Y:S02]  /*1740*/  UIADD3 UR24, UPT, UPT, UR7, -UR5, URZ ;  /* 0x8000000507187290 */ /* 0x000fe4000fffe0ff */
[----:B------:R-:W-:Y:S02]  /*1750*/  UIADD3 UR13, UPT, UPT, UR21, 0x1, URZ ;  /* 0x00000001150d7890 */ /* 0x000fe4000fffe0ff */
[----:B--2-4-:R-:W-:-:S12]  /*1760*/  UIADD3 UR21, UPT, UPT, -UR21, URZ, URZ ;  /* 0x000000ff15157290 */ /* 0x014fd8000fffe1ff */
.L_x_42:
[----:B------:R-:W-:Y:S01]  /*1770*/  UISETP.NE.AND UP0, UPT, UR37, URZ, UPT ;  /* 0x000000ff2500728c */ /* 0x000fe2000bf05270 */
[----:B------:R-:W1:Y:S08]  /*1780*/  S2UR UR37, SR_CgaCtaId ;  /* 0x00000000002579c3 */ /* 0x000e700000008800 */
[----:B------:R-:W-:Y:S05]  /*1790*/  BRA.U UP0, `(.L_x_23) ;  /* 0x0000000100347547 */ /* 0x000fea000b800000 */
[----:B------:R-:W2:Y:S01]  /*17a0*/  S2R R2, SR_CgaCtaId ;  /* 0x0000000000027919 */ /* 0x000ea20000008800 */
[----:B------:R-:W-:-:S04]  /*17b0*/  MOV R3, 0x400 ;  /* 0x0000040000037802 */ /* 0x000fc80000000f00 */
[----:B--2---:R-:W-:Y:S02]  /*17c0*/  LEA R2, R2, R3, 0x18 ;  /* 0x0000000302027211 */ /* 0x004fe400078ec0ff */
[----:B------:R-:W-:-:S03]  /*17d0*/  SHF.L.U32 R3, R11, 0x1f, RZ ;  /* 0x0000001f0b037819 */ /* 0x000fc600000006ff */
[----:B------:R-:W-:-:S04]  /*17e0*/  IMAD R2, R12, 0x8, R2 ;  /* 0x000000080c027824 */ /* 0x000fc800078e0202 */
[----:B------:R-:W2:Y:S02]  /*17f0*/  SYNCS.PHASECHK.TRANS64.TRYWAIT P0, [R2+URZ+0x100], R3 ;  /* 0x00010003020075a7 */ /* 0x000ea400080011ff */
[----:B--2---:R-:W-:Y:S05]  /*1800*/  @!P0 BRA `(.L_x_24) ;  /* 0x00000080003c8947 */ /* 0x004fea0003800000 */
.L_x_143:
[----:B------:R-:W-:Y:S01]  /*1810*/  VIADD R12, R12, 0x1 ;  /* 0x000000010c0c7836 */ /* 0x000fe20000000000 */
[----:B------:R2:W-:Y:S04]  /*1820*/  SYNCS.ARRIVE.TRANS64.A1T0 RZ, [R2+URZ+0xf0], RZ ;  /* 0x0000f0ff02ff79a7 */ /* 0x0005e800081000ff */
[----:B------:R-:W-:-:S04]  /*1830*/  ISETP.NE.AND P0, PT, R12, 0x2, PT ;  /* 0x000000020c00780c */ /* 0x000fc80003f05270 */
[----:B------:R-:W-:Y:S02]  /*1840*/  SEL R12, R12, RZ, P0 ;  /* 0x000000ff0c0c7207 */ /* 0x000fe40000000000 */
[----:B--2---:R-:W-:-:S04]  /*1850*/  SEL R2, RZ, 0x1, P0 ;  /* 0x00000001ff027807 */ /* 0x004fc80000000000 */
[----:B------:R-:W-:-:S07]  /*1860*/  LOP3.LUT R11, R11, R2, RZ, 0x3c, !PT ;  /* 0x000000020b0b7212 */ /* 0x000fce00078e3cff */
.L_x_23:
[----:B------:R-:W-:Y:S01]  /*1870*/  UMOV UR6, 0x400 ;  /* 0x0000040000067882 */ /* 0x000fe20000000000 */
[----:B------:R-:W-:Y:S01]  /*1880*/  SHF.L.U32 R2, R17, 0x1f, RZ ;  /* 0x0000001f11027819 */ /* 0x000fe200000006ff */
[----:B-1----:R-:W-:Y:S01]  /*1890*/  ULEA UR6, UR37, UR6, 0x18 ;  /* 0x0000000625067291 */ /* 0x002fe2000f8ec0ff */
[----:B------:R-:W-:Y:S01]  /*18a0*/  R2UR UR35, R18 ;  /* 0x00000000122372ca */ /* 0x000fe200000e0000 */
[----:B------:R-:W-:Y:S01]  /*18b0*/  UISETP.GE.U32.AND UP0, UPT, UR4, 0x7f, UPT ;  /* 0x0000007f0400788c */ /* 0x000fe2000bf06070 */
[----:B------:R-:W-:Y:S01]  /*18c0*/  R2UR UR11, R19 ;  /* 0x00000000130b72ca */ /* 0x000fe200000e0000 */
[----:B------:R-:W-:Y:S01]  /*18d0*/  ULEA UR8, UR23, UR6, 0x3 ;  /* 0x0000000617087291 */ /* 0x000fe2000f8e18ff */
[----:B------:R-:W-:-:S08]  /*18e0*/  UMOV UR25, URZ ;  /* 0x000000ff00197c82 */ /* 0x000fd00008000000 */
[----:B------:R1:W2:Y:S01]  /*18f0*/  SYNCS.PHASECHK.TRANS64.TRYWAIT P0, [UR8+0x20], R2 ;  /* 0x00002002ff0075a7 */ /* 0x0002a20008001108 */
[----:B------:R-:W-:-:S13]  /*1900*/  R2UR UR8, R15 ;  /* 0x000000000f0872ca */ /* 0x000fda00000e0000 */
[----:B------:R-:W-:Y:S01]  /*1910*/  ULEA UR11, UR8, UR11, 0x8 ;  /* 0x0000000b080b7291 */ /* 0x000fe2000f8e40ff */
[----:B-1----:R-:W-:-:S05]  /*1920*/  LEA.HI R2, R14, R14, RZ, 0x1 ;  /* 0x0000000e0e027211 */ /* 0x002fca00078f08ff */
[----:B------:R-:W-:-:S05]  /*1930*/  IMAD.SHL.U32 R2, R2, 0x40, RZ ;  /* 0x0000004002027824 */ /* 0x000fca00078e00ff */
[----:B------:R-:W-:-:S04]  /*1940*/  LOP3.LUT R2, R2, 0xffffff80, RZ, 0xc0, !PT ;  /* 0xffffff8002027812 */ /* 0x000fc800078ec0ff */
[----:B------:R-:W-:-:S13]  /*1950*/  R2UR UR9, R2 ;  /* 0x00000000020972ca */ /* 0x000fda00000e0000 */
[----:B------:R-:W-:Y:S01]  /*1960*/  ULOP3.LUT UR35, UR9, 0x40, UR35, 0xf8, !UPT ;  /* 0x0000004009237892 */ /* 0x000fe2000f8ef823 */
[----:B------:R-:W-:Y:S11]  /*1970*/  BRA.U !UP0, `(.L_x_25) ;  /* 0x0000000108c07547 */ /* 0x000ff6000b800000 */
[----:B------:R-:W-:Y:S01]  /*1980*/  UMOV UR16, UR21 ;  /* 0x0000001500107c82 */ /* 0x000fe20008000000 */
[----:B------:R-:W-:Y:S01]  /*1990*/  UMOV UR17, UR23 ;  /* 0x0000001700117c82 */ /* 0x000fe20008000000 */
[----:B------:R-:W-:-:S05]  /*19a0*/  UMOV UR34, URZ ;  /* 0x000000ff00227c82 */ /* 0x000fca0008000000 */
.L_x_31:
[----:B------:R-:W-:Y:S01]  /*19b0*/  ULEA UR33, UR17, UR6, 0x3 ;  /* 0x0000000611217291 */ /* 0x000fe2000f8e18ff */
[----:B------:R-:W-:Y:S01]  /*19c0*/  @P5 MOV R3, 0x6000 ;  /* 0x0000600000035802 */ /* 0x000fe20000000f00 */
[----:B-12-4-:R-:W-:Y:S10]  /*19d0*/  @P0 BRA `(.L_x_26) ;  /* 0x00000000000c0947 */ /* 0x016ff40003800000 */
[----:B------:R-:W-:-:S04]  /*19e0*/  SHF.L.U32 R4, R17, 0x1f, RZ ;  /* 0x0000001f11047819 */ /* 0x000fc800000006ff */
[----:B------:R-:W1:Y:S02]  /*19f0*/  SYNCS.PHASECHK.TRANS64.TRYWAIT P0, [UR33+0x20], R4 ;  /* 0x00002004ff0075a7 */ /* 0x000e640008001121 */
[----:B-1----:R-:W-:Y:S05]  /*1a00*/  @!P0 BRA `(.L_x_27) ;  /* 0x0000007c00d08947 */ /* 0x002fea0003800000 */
.L_x_26:
[----:B------:R2:W-:Y:S01]  /*1a10*/  @P5 SYNCS.ARRIVE.TRANS64 RZ, [UR33], R3 ;  /* 0x00000003ffff59a7 */ /* 0x0005e20008000021 */
[----:B------:R-:W-:Y:S02]  /*1a20*/  ULOP3.LUT UR8, UR22, 0x2, URZ, 0xfc, !UPT ;  /* 0x0000000216087892 */ /* 0x000fe4000f8efcff */
[----:B------:R-:W-:Y:S02]  /*1a30*/  UIADD3 UR16, UPT, UPT, UR16, 0x1, URZ ;  /* 0x0000000110107890 */ /* 0x000fe4000fffe0ff */
[----:B------:R-:W-:Y:S02]  /*1a40*/  UISETP.NE.AND UP0, UPT, UR8, 0x2, UPT ;  /* 0x000000020800788c */ /* 0x000fe4000bf05270 */
[----:B------:R-:W-:-:S07]  /*1a50*/  UISETP.NE.AND UP2, UPT, UR16, 0x1, UPT ;  /* 0x000000011000788c */ /* 0x000fce000bf45270 */
[----:B------:R-:W-:Y:S05]  /*1a60*/  BRA.U UP0, `(.L_x_28) ;  /* 0x0000000100047547 */ /* 0x000fea000b800000 */
[----:B------:R-:W-:Y:S05]  /*1a70*/  BPT.TRAP 0x1 ;  /* 0x000000040000795c */ /* 0x000fea0000300000 */
.L_x_28:
[----:B------:R-:W-:Y:S04]  /*1a80*/  BSSY.RECONVERGENT B0, `(.L_x_29) ;  /* 0x0000003000007945 */ /* 0x000fe80003800200 */
[----:B------:R-:W-:Y:S05]  /*1a90*/  @!P4 BRA `(.L_x_30) ;  /* 0x000000000004c947 */ /* 0x000fea0003800000 */
[----:B------:R-:W-:Y:S05]  /*1aa0*/  BPT.TRAP 0x1 ;  /* 0x000000040000795c */ /* 0x000fea0000300000 */
.L_x_30:
[----:B------:R-:W-:Y:S05]  /*1ab0*/  BSYNC.RECONVERGENT B0 ;  /* 0x0000000000007941 */ /* 0x000fea0003800200 */
.L_x_29:
[----:B------:R-:W-:Y:S02]  /*1ac0*/  UIADD3 UR23, UPT, UPT, UR17, 0x1, URZ ;  /* 0x0000000111177890 */ /* 0x000fe4000fffe0ff */
[----:B------:R-:W-:Y:S02]  /*1ad0*/  ULEA UR32, UR17, UR6, 0xc ;  /* 0x0000000611207291 */ /* 0x000fe4000f8e60ff */
[----:B------:R-:W-:Y:S02]  /*1ae0*/  UISETP.NE.AND UP0, UPT, UR23, 0x4, UPT ;  /* 0x000000041700788c */ /* 0x000fe4000bf05270 */
[----:B------:R-:W-:Y:S02]  /*1af0*/  UIADD3 UR28, UP1, UPT, UR14, 0x80, URZ ;  /* 0x000000800e1c7890 */ /* 0x000fe4000ff3e0ff */
[----:B------:R-:W-:Y:S02]  /*1b00*/  USEL UR9, URZ, 0x1, UP0 ;  /* 0x00000001ff097887 */ /* 0x000fe40008000000 */
[----:B------:R-:W-:-:S02]  /*1b10*/  USEL UR23, UR23, URZ, UP0 ;  /* 0x000000ff17177287 */ /* 0x000fc40008000000 */
[----:B------:R-:W-:Y:S02]  /*1b20*/  UIADD3 UR26, UP0, UPT, UR14, 0x180, URZ ;  /* 0x000001800e1a7890 */ /* 0x000fe4000ff1e0ff */
[----:B------:R-:W-:Y:S01]  /*1b30*/  ULEA UR8, UR23, UR6, 0x3 ;  /* 0x0000000617087291 */ /* 0x000fe2000f8e18ff */
[----:B------:R-:W-:Y:S01]  /*1b40*/  LOP3.LUT R17, R17, UR9, RZ, 0x3c, !PT ;  /* 0x0000000911117c12 */ /* 0x000fe2000f8e3cff */
[----:B------:R-:W-:Y:S02]  /*1b50*/  ULOP3.LUT UR33, UR33, 0xfefffff8, URZ, 0xc0, !UPT ;  /* 0xfefffff821217892 */ /* 0x000fe4000f8ec0ff */
[----:B------:R-:W-:Y:S01]  /*1b60*/  UIADD3.X UR29, UPT, UPT, URZ, UR15, URZ, UP1, !UPT ;  /* 0x0000000fff1d7290 */ /* 0x000fe20008ffe4ff */
[----:B-1----:R-:W-:Y:S01]  /*1b70*/  SHF.L.U32 R2, R17, 0x1f, RZ ;  /* 0x0000001f11027819 */ /* 0x002fe200000006ff */
[----:B------:R-:W-:Y:S02]  /*1b80*/  UIADD3 UR32, UPT, UPT, UR32, 0x6300, URZ ;  /* 0x0000630020207890 */ /* 0x000fe4000fffe0ff */
[----:B------:R-:W-:Y:S01]  /*1b90*/  UIADD3.X UR27, UPT, UPT, URZ, UR15, URZ, UP0, !UPT ;  /* 0x0000000fff1b7290 */ /* 0x000fe200087fe4ff */
[----:B------:R1:W4:Y:S01]  /*1ba0*/  SYNCS.PHASECHK.TRANS64.TRYWAIT P0, [UR8+0x20], R2 ;  /* 0x00002002ff0075a7 */ /* 0x0003220008001108 */
[----:B------:R-:W-:Y:S01]  /*1bb0*/  ULEA UR8, UR17, UR6, 0xd ;  /* 0x0000000611087291 */ /* 0x000fe2000f8e68ff */
[----:B------:R-:W-:Y:S01]  /*1bc0*/  UMOV UR18, 0x0 ;  /* 0x0000000000127882 */ /* 0x000fe20000000000 */
[----:B------:R-:W-:-:S02]  /*1bd0*/  UMOV UR19, 0x10000000 ;  /* 0x1000000000137882 */ /* 0x000fc40000000000 */
[----:B------:R-:W-:Y:S01]  /*1be0*/  UIADD3 UR8, UPT, UPT, UR8, 0xa300, URZ ;  /* 0x0000a30008087890 */ /* 0x000fe2000fffe0ff */
[----:B------:R2:W-:Y:S01]  /*1bf0*/  UTMALDG.3D.2CTA [UR32], [UR28], desc[UR18] ;  /* 0x000012201c0075b4 */ /* 0x0005e20008211000 */
[----:B------:R-:W-:Y:S01]  /*1c00*/  UMOV UR10, UR34 ;  /* 0x00000022000a7c82 */ /* 0x000fe20008000000 */
[----:B------:R-:W-:Y:S01]  /*1c10*/  UMOV UR12, UR36 ;  /* 0x00000024000c7c82 */ /* 0x000fe20008000000 */
[----:B------:R-:W-:Y:S01]  /*1c20*/  UMOV UR9, UR33 ;  /* 0x0000002100097c82 */ /* 0x000fe20008000000 */
[----:B------:R-:W-:Y:S01]  /*1c30*/  UMOV UR25, UR13 ;  /* 0x0000000d00197c82 */ /* 0x000fe20008000000 */
[----:B------:R-:W-:-:S03]  /*1c40*/  UMOV UR17, UR23 ;  /* 0x0000001700117c82 */ /* 0x000fc60008000000 */
[----:B------:R1:W-:Y:S01]  /*1c50*/  UTMALDG.3D.2CTA [UR8], [UR26], desc[UR18] ;  /* 0x000012081a0075b4 */ /* 0x0003e20008211000 */
[----:B--2---:R-:W-:Y:S01]  /*1c60*/  UIADD3 UR34, UPT, UPT, UR34, 0x40, URZ ;  /* 0x0000004022227890 */ /* 0x004fe2000fffe0ff */
[----:B------:R-:W-:Y:S11]  /*1c70*/  BRA.U UP2, `(.L_x_31) ;  /* 0xfffffffd024c7547 */ /* 0x000ff6000b83ffff */
.L_x_25:
[----:B-1----:R-:W-:Y:S01]  /*1c80*/  ULEA UR8, UR23, UR6, 0x3 ;  /* 0x0000000617087291 */ /* 0x002fe2000f8e18ff */
[----:B------:R-:W-:Y:S01]  /*1c90*/  SHF.L.U32 R2, R17, 0x1f, RZ ;  /* 0x0000001f11027819 */ /* 0x000fe200000006ff */
[----:B------:R-:W-:Y:S01]  /*1ca0*/  @!P1 SYNCS.ARRIVE.TRANS64.A1T0 RZ, [UR6+0x88], RZ ;  /* 0x000088ffffff99a7 */ /* 0x000fe20008100006 */
[----:B------:R-:W-:-:S06]  /*1cb0*/  UISETP.GT.AND UP0, UPT, UR7, UR5, UPT ;  /* 0x000000050700728c */ /* 0x000fcc000bf04270 */
[----:B--2-4-:R1:W2:Y:S03]  /*1cc0*/  SYNCS.PHASECHK.TRANS64.TRYWAIT P0, [UR8+0x20], R2 ;  /* 0x00002002ff0075a7 */ /* 0x0142a60008001108 */
[----:B------:R-:W-:Y:S05]  /*1cd0*/  BRA.U !UP0, `(.L_x_32) ;  /* 0x0000000108c07547 */ /* 0x000fea000b800000 */
[----:B------:R-:W-:Y:S01]  /*1ce0*/  UIADD3 UR26, UPT, UPT, UR24, UR25, URZ ;  /* 0x00000019181a7290 */ /* 0x000fe2000fffe0ff */
[----:B------:R-:W-:-:S11]  /*1cf0*/  UMOV UR27, UR23 ;  /* 0x00000017001b7c82 */ /* 0x000fd60008000000 */
.L_x_38:
[----:B------:R-:W-:Y:S01]  /*1d00*/  ULEA UR17, UR27, UR6, 0x3 ;  /* 0x000000061b117291 */ /* 0x000fe2000f8e18ff */
[----:B--2---:R-:W-:Y:S01]  /*1d10*/  @P5 MOV R3, 0x6000 ;  /* 0x0000600000035802 */ /* 0x004fe20000000f00 */
[----:B-12---:R-:W-:Y:S10]  /*1d20*/  @P0 BRA `(.L_x_33) ;  /* 0x00000000000c0947 */ /* 0x006ff40003800000 */
[----:B------:R-:W-:-:S04]  /*1d30*/  SHF.L.U32 R4, R17, 0x1f, RZ ;  /* 0x0000001f11047819 */ /* 0x000fc800000006ff */
[----:B------:R-:W2:Y:S02]  /*1d40*/  SYNCS.PHASECHK.TRANS64.TRYWAIT P0, [UR17+0x20], R4 ;  /* 0x00002004ff0075a7 */ /* 0x000ea40008001111 */
[----:B--2---:R-:W-:Y:S05]  /*1d50*/  @!P0 BRA `(.L_x_34) ;  /* 0x0000007c00148947 */ /* 0x004fea0003800000 */
.L_x_33:
[----:B------:R2:W-:Y:S01]  /*1d60*/  @P5 SYNCS.ARRIVE.TRANS64 RZ, [UR17], R3 ;  /* 0x00000003ffff59a7 */ /* 0x0005e20008000011 */
[----:B------:R-:W-:-:S04]  /*1d70*/  ULOP3.LUT UR8, UR22, 0x2, URZ, 0xfc, !UPT ;  /* 0x0000000216087892 */ /* 0x000fc8000f8efcff */
[----:B------:R-:W-:-:S09]  /*1d80*/  UISETP.NE.AND UP0, UPT, UR8, 0x2, UPT ;  /* 0x000000020800788c */ /* 0x000fd2000bf05270 */
[----:B------:R-:W-:Y:S05]  /*1d90*/  BRA.U UP0, `(.L_x_35) ;  /* 0x0000000100047547 */ /* 0x000fea000b800000 */
[----:B------:R-:W-:Y:S05]  /*1da0*/  BPT.TRAP 0x1 ;  /* 0x000000040000795c */ /* 0x000fea0000300000 */
.L_x_35:
[----:B------:R-:W-:Y:S04]  /*1db0*/  BSSY.RECONVERGENT B0, `(.L_x_36) ;  /* 0x0000003000007945 */ /* 0x000fe80003800200 */
[----:B------:R-:W-:Y:S05]  /*1dc0*/  @!P4 BRA `(.L_x_37) ;  /* 0x000000000004c947 */ /* 0x000fea0003800000 */
[----:B------:R-:W-:Y:S05]  /*1dd0*/  BPT.TRAP 0x1 ;  /* 0x000000040000795c */ /* 0x000fea0000300000 */
.L_x_37:
[----:B------:R-:W-:Y:S05]  /*1de0*/  BSYNC.RECONVERGENT B0 ;  /* 0x0000000000007941 */ /* 0x000fea0003800200 */
.L_x_36:
        /* <DEDUP_REMOVED lines=9> */
[----:B------:R-:W-:Y:S02]  /*1e80*/  USHF.L.U32 UR18, UR25, 0x6, URZ ;  /* 0x0000000619127899 */ /* 0x000fe400080006ff */
[----:B------:R-:W-:Y:S01]  /*1e90*/  ULOP3.LUT UR17, UR17, 0xfefffff8, URZ, 0xc0, !UPT ;  /* 0xfefffff811117892 */ /* 0x000fe2000f8ec0ff */
[----:B-1----:R-:W-:Y:S01]  /*1ea0*/  SHF.L.U32 R2, R17, 0x1f, RZ ;  /* 0x0000001f11027819 */ /* 0x002fe200000006ff */
[----:B------:R-:W-:Y:S02]  /*1eb0*/  UIADD3 UR16, UPT, UPT, UR16, 0x6300, URZ ;  /* 0x0000630010107890 */ /* 0x000fe4000fffe0ff */
[----:B------:R-:W-:Y:S01]  /*1ec0*/  UIADD3.X UR33, UPT, UPT, URZ, UR15, URZ, UP1, !UPT ;  /* 0x0000000fff217290 */ /* 0x000fe20008ffe4ff */
[----:B------:R4:W1:Y:S01]  /*1ed0*/  SYNCS.PHASECHK.TRANS64.TRYWAIT P0, [UR8+0x20], R2 ;  /* 0x00002002ff0075a7 */ /* 0x0008620008001108 */
[----:B------:R-:W-:-:S02]  /*1ee0*/  ULEA UR8, UR27, UR6, 0xd ;  /* 0x000000061b087291 */ /* 0x000fc4000f8e68ff */
[----:B------:R-:W-:Y:S02]  /*1ef0*/  UIADD3.X UR31, UPT, UPT, URZ, UR15, URZ, UP0, !UPT ;  /* 0x0000000fff1f7290 */ /* 0x000fe400087fe4ff */
[----:B------:R-:W-:Y:S01]  /*1f00*/  UIADD3 UR8, UPT, UPT, UR8, 0xa300, URZ ;  /* 0x0000a30008087890 */ /* 0x000fe2000fffe0ff */
[----:B------:R-:W-:Y:S01]  /*1f10*/  UMOV UR28, 0x0 ;  /* 0x00000000001c7882 */ /* 0x000fe20000000000 */
[----:B------:R-:W-:Y:S01]  /*1f20*/  UMOV UR29, 0x10000000 ;  /* 0x10000000001d7882 */ /* 0x000fe20000000000 */
[----:B------:R-:W-:Y:S01]  /*1f30*/  UMOV UR19, UR35 ;  /* 0x0000002300137c82 */ /* 0x000fe20008000000 */
[----:B------:R-:W-:Y:S01]  /*1f40*/  UMOV UR20, UR36 ;  /* 0x0000002400147c82 */ /* 0x000fe20008000000 */
[----:B------:R-:W-:Y:S01]  /*1f50*/  UMOV UR12, UR36 ;  /* 0x00000024000c7c82 */ /* 0x000fe20008000000 */
[----:B------:R-:W-:Y:S01]  /*1f60*/  UMOV UR9, UR17 ;  /* 0x0000001100097c82 */ /* 0x000fe20008000000 */
[----:B------:R-:W-:Y:S01]  /*1f70*/  UMOV UR10, UR18 ;  /* 0x00000012000a7c82 */ /* 0x000fe20008000000 */
[----:B------:R4:W-:Y:S01]  /*1f80*/  UTMALDG.3D.2CTA [UR16], [UR32], desc[UR28] ;  /* 0x00001c10200075b4 */ /* 0x0009e20008211000 */
[----:B------:R-:W-:Y:S01]  /*1f90*/  UIADD3 UR25, UPT, UPT, UR25, 0x1, URZ ;  /* 0x0000000119197890 */ /* 0x000fe2000fffe0ff */
[----:B------:R-:W-:-:S03]  /*1fa0*/  UMOV UR27, UR23 ;  /* 0x00000017001b7c82 */ /* 0x000fc60008000000 */
[----:B------:R-:W-:Y:S01]  /*1fb0*/  UISETP.NE.AND UP0, UPT, UR25, UR26, UPT ;  /* 0x0000001a1900728c */ /* 0x000fe2000bf05270 */
[----:B------:R4:W-:Y:S08]  /*1fc0*/  UTMALDG.3D.2CTA [UR8], [UR30], desc[UR28] ;  /* 0x00001c081e0075b4 */ /* 0x0009f00008211000 */
[----:B----4-:R-:W-:Y:S05]  /*1fd0*/  BRA.U UP0, `(.L_x_38) ;  /* 0xfffffffd00487547 */ /* 0x010fea000b83ffff */
.L_x_32:
[C---:B-1----:R-:W-:Y:S01]  /*1fe0*/  LEA R2, R16.reuse, UR6, 0x3 ;  /* 0x0000000610027c11 */ /* 0x042fe2000f8e18ff */
[----:B------:R-:W-:Y:S01]  /*1ff0*/  NOP ;  /* 0x0000000000007918 */ /* 0x000fe20000000000 */
[----:B--2---:R-:W-:Y:S02]  /*2000*/  SHF.L.U32 R3, R13, 0x1f, RZ ;  /* 0x0000001f0d037819 */ /* 0x004fe400000006ff */
[----:B------:R-:W-:Y:S02]  /*2010*/  LEA R4, R16, UR6, 0x4 ;  /* 0x0000000610047c11 */ /* 0x000fe4000f8e20ff */
[----:B------:R-:W1:Y:S02]  /*2020*/  SYNCS.PHASECHK.TRANS64.TRYWAIT P0, [R2+URZ+0x90], R3 ;  /* 0x00009003020075a7 */ /* 0x000e6400080011ff */
[----:B-1----:R-:W-:Y:S05]  /*2030*/  @!P0 BRA `(.L_x_39) ;  /* 0x0000007800748947 */ /* 0x002fea0003800000 */
.L_x_146:
[----:B------:R-:W2:Y:S01]  /*2040*/  LDS.128 R4, [R4+0x120] ;  /* 0x0001200004047984 */ /* 0x000ea20000000c00 */
[----:B------:R-:W-:Y:S01]  /*2050*/  ISETP.GE.AND P0, PT, R40, 0x1, PT ;  /* 0x000000012800780c */ /* 0x000fe20003f06270 */
[----:B-1----:R-:W-:Y:S01]  /*2060*/  VIADD R2, R2, 0xa0 ;  /* 0x000000a002027836 */ /* 0x002fe20000000000 */
[----:B------:R-:W-:Y:S01]  /*2070*/  @!PT LDS RZ, [RZ] ;  /* 0x00000000fffff984 */ /* 0x000fe20000000800 */
[----:B------:R-:W-:Y:S01]  /*2080*/  @!PT LDS RZ, [RZ] ;  /* 0x00000000fffff984 */ /* 0x000fe20000000800 */
[----:B------:R-:W-:Y:S01]  /*2090*/  @!PT LDS RZ, [RZ] ;  /* 0x00000000fffff984 */ /* 0x000fe20000000800 */
[----:B------:R-:W-:Y:S01]  /*20a0*/  @!PT LDS RZ, [RZ] ;  /* 0x00000000fffff984 */ /* 0x000fe20000000800 */
[----:B------:R1:W-:Y:S06]  /*20b0*/  MEMBAR.ALL.CTA ;  /* 0x0000000000007992 */ /* 0x0003ec0000008000 */
[----:B-1----:R-:W1:Y:S01]  /*20c0*/  FENCE.VIEW.ASYNC.S ;  /* 0x00000000000073c6 */ /* 0x002e620000000000 */
[----:B------:R-:W-:-:S04]  /*20d0*/  PRMT R2, RZ, 0x654, R2 ;  /* 0x00000654ff027816 */ /* 0x000fc80000000002 */
[----:B-1----:R1:W-:Y:S01]  /*20e0*/  SYNCS.ARRIVE.TRANS64.RED.A1T0 RZ, [R2+URZ], RZ ;  /* 0x000000ff02ff79a7 */ /* 0x0023e200081004ff */
[----:B--2---:R-:W-:-:S13]  /*20f0*/  LOP3.LUT P2, RZ, R6, 0x1, RZ, 0xc0, !PT ;  /* 0x0000000106ff7812 */ /* 0x004fda000784c0ff */
[----:B------:R-:W-:Y:S01]  /*2100*/  @P2 SHF.R.U32.HI R3, RZ, 0x10, R5 ;  /* 0x00000010ff032819 */ /* 0x000fe20000011605 */
[----:B------:R-:W-:Y:S01]  /*2110*/  VOTEU.ANY UP0, P2 ;  /* 0x0000000000ff7886 */ /* 0x000fe20001000100 */
[----:B------:R-:W-:Y:S02]  /*2120*/  @P2 MOV R10, R4 ;  /* 0x00000004000a2202 */ /* 0x000fe40000000f00 */
[----:B------:R-:W-:Y:S02]  /*2130*/  @P2 R2UR.BROADCAST UR8, R3 ;  /* 0x00000000030822ca */ /* 0x000fe400008e0000 */
[----:B------:R-:W-:-:S11]  /*2140*/  @P2 LOP3.LUT R9, R5, 0xffff, RZ, 0xc0, !PT ;  /* 0x0000ffff05092812 */ /* 0x000fd600078ec0ff */
[----:B------:R-:W-:Y:S01]  /*2150*/  @UP0 UMOV UR36, UR8 ;  /* 0x0000000800240c82 */ /* 0x000fe20008000000 */
[----:B-1----:R-:W-:Y:S05]  /*2160*/  @!P0 BRA `(.L_x_40) ;  /* 0x0000000000b88947 */ /* 0x002fea0003800000 */
[----:B------:R-:W3:Y:S01]  /*2170*/  LDC.64 R4, c[0x0][0xb18] ;  /* 0x0002c600ff047b82 */ /* 0x000ee20000000a00 */
[----:B------:R-:W-:-:S07]  /*2180*/  ISETP.NE.AND P3, PT, R40, 0x1, PT ;  /* 0x000000012800780c */ /* 0x000fce0003f65270 */
[----:B------:R-:W1:Y:S08]  /*2190*/  LDC.64 R6, c[0x0][0xb10] ;  /* 0x0002c400ff067b82 */ /* 0x000e700000000a00 */
[----:B------:R-:W2:Y:S08]  /*21a0*/  LDC R14, c[0x0][0xb20] ;  /* 0x0002c800ff0e7b82 */ /* 0x000eb00000000800 */
[----:B------:R-:W4:Y:S01]  /*21b0*/  LDC R15, c[0x0][0xb0c] ;  /* 0x0002c300ff0f7b82 */ /* 0x000f220000000800 */
[----:B---3--:R-:W-:Y:S01]  /*21c0*/  IMAD.HI.U32 R21, R0, R5, RZ ;  /* 0x0000000500157227 */ /* 0x008fe200078e00ff */
[----:B------:R-:W-:-:S03]  /*21d0*/  ISETP.NE.AND P0, PT, R4, 0x1, PT ;  /* 0x000000010400780c */ /* 0x000fc60003f05270 */
[----:B------:R-:W-:-:S03]  /*21e0*/  IMAD.HI.U32 R5, R9, R5, RZ ;  /* 0x0000000509057227 */ /* 0x000fc600078e00ff */
[----:B------:R-:W3:Y:S01]  /*21f0*/  LDC.64 R2, c[0x0][0xb28] ;  /* 0x0002ca00ff027b82 */ /* 0x000ee20000000a00 */
[----:B-1----:R-:W-:-:S04]  /*2200*/  IMAD.HI.U32 R22, R8, R6, RZ ;  /* 0x0000000608167227 */ /* 0x002fc800078e00ff */
[----:B------:R-:W-:Y:S01]  /*2210*/  IMAD.HI.U32 R23, R10, R6, RZ ;  /* 0x000000060a177227 */ /* 0x000fe200078e00ff */
[----:B------:R-:W-:Y:S02]  /*2220*/  SHF.R.U32.HI R22, RZ, R7, R22 ;  /* 0x00000007ff167219 */ /* 0x000fe40000011616 */
[-C--:B--2---:R-:W-:Y:S02]  /*2230*/  SHF.R.U32.HI R21, RZ, R14.reuse, R21 ;  /* 0x0000000eff157219 */ /* 0x084fe40000011615 */
[----:B------:R-:W-:Y:S02]  /*2240*/  SHF.R.U32.HI R5, RZ, R14, R5 ;  /* 0x0000000eff057219 */ /* 0x000fe40000011605 */
[----:B------:R-:W-:Y:S02]  /*2250*/  SEL R21, R0, R21, !P0 ;  /* 0x0000001500157207 */ /* 0x000fe40004000000 */
[----:B------:R-:W-:Y:S02]  /*2260*/  SHF.R.U32.HI R23, RZ, R7, R23 ;  /* 0x00000007ff177219 */ /* 0x000fe40000011617 */
[----:B----4-:R-:W-:-:S02]  /*2270*/  ISETP.NE.AND P1, PT, R15, 0x1, PT ;  /* 0x000000010f00780c */ /* 0x010fc40003f25270 */
[----:B------:R-:W-:Y:S02]  /*2280*/  SEL R5, R9, R5, !P0 ;  /* 0x0000000509057207 */ /* 0x000fe40004000000 */
[----:B------:R-:W-:Y:S02]  /*2290*/  SEL R22, R8, R22, !P1 ;  /* 0x0000001608167207 */ /* 0x000fe40004800000 */
[----:B------:R-:W-:Y:S01]  /*22a0*/  SEL R23, R10, R23, !P1 ;  /* 0x000000170a177207 */ /* 0x000fe20004800000 */
[----:B---3--:R-:W-:-:S04]  /*22b0*/  IMAD.HI.U32 R20, R21, R2, RZ ;  /* 0x0000000215147227 */ /* 0x008fc800078e00ff */
        /* <DEDUP_REMOVED lines=10> */
[----:B------:R-:W-:-:S04]  /*2360*/  @!P0 IMAD.HI.U32 R7, R23, R2, RZ ;  /* 0x0000000217078227 */ /* 0x000fc800078e00ff */
[----:B------:R-:W-:Y:S01]  /*2370*/  IMAD.MOV R2, RZ, RZ, -R6 ;  /* 0x000000ffff027224 */ /* 0x000fe200078e0a06 */
[----:B------:R-:W-:Y:S02]  /*2380*/  @!P0 SHF.R.U32.HI R3, RZ, R3, R7 ;  /* 0x00000003ff038219 */ /* 0x000fe40000011607 */
[----:B------:R-:W-:Y:S01]  /*2390*/  IADD3 R7, PT, PT, -R5, RZ, RZ ;  /* 0x000000ff05077210 */ /* 0x000fe20007ffe1ff */
[----:B------:R-:W-:Y:S01]  /*23a0*/  IMAD R2, R40, R2, R5 ;  /* 0x0000000228027224 */ /* 0x000fe200078e0205 */
        /* <DEDUP_REMOVED lines=10> */
.L_x_40:
[----:B------:R-:W1:Y:S02]  /*2450*/  LDCU UR8, c[0x0][0xb30] ;  /* 0x00016600ff0877ac */ /* 0x000e640008000800 */
[----:B-1----:R-:W-:-:S09]  /*2460*/  UISETP.NE.AND UP0, UPT, UR8, 0x1, UPT ;  /* 0x000000010800788c */ /* 0x002fd2000bf05270 */
[----:B------:R-:W-:Y:S05]  /*2470*/  BRA.U UP0, `(.L_x_41) ;  /* 0x0000000100407547 */ /* 0x000fea000b800000 */
[----:B------:R-:W1:Y:S08]  /*2480*/  LDC.64 R4, c[0x0][0xb10] ;  /* 0x0002c400ff047b82 */ /* 0x000e700000000a00 */
[----:B------:R-:W2:Y:S08]  /*2490*/  LDC.64 R2, c[0x0][0xb18] ;  /* 0x0002c600ff027b82 */ /* 0x000eb00000000a00 */
[----:B------:R-:W4:Y:S08]  /*24a0*/  LDC R6, c[0x0][0xb20] ;  /* 0x0002c800ff067b82 */ /* 0x000f300000000800 */
[----:B------:R-:W3:Y:S01]  /*24b0*/  LDC R7, c[0x0][0xb0c] ;  /* 0x0002c300ff077b82 */ /* 0x000ee20000000800 */
[----:B-1----:R-:W-:-:S05]  /*24c0*/  IMAD.HI.U32 R4, R10, R4, RZ ;  /* 0x000000040a047227 */ /* 0x002fca00078e00ff */
[----:B------:R-:W-:Y:S01]  /*24d0*/  SHF.R.U32.HI R4, RZ, R5, R4 ;  /* 0x00000005ff047219 */ /* 0x000fe20000011604 */
[----:B--2---:R-:W-:Y:S01]  /*24e0*/  IMAD.HI.U32 R3, R9, R3, RZ ;  /* 0x0000000309037227 */ /* 0x004fe200078e00ff */
[----:B------:R-:W-:-:S04]  /*24f0*/  ISETP.NE.AND P0, PT, R2, 0x1, PT ;  /* 0x000000010200780c */ /* 0x000fc80003f05270 */
[----:B----4-:R-:W-:-:S04]  /*2500*/  SHF.R.U32.HI R3, RZ, R6, R3 ;  /* 0x00000006ff037219 */ /* 0x010fc80000011603 */
[----:B------:R-:W-:Y:S02]  /*2510*/  SEL R3, R9, R3, !P0 ;  /* 0x0000000309037207 */ /* 0x000fe40004000000 */
[----:B---3--:R-:W-:-:S04]  /*2520*/  ISETP.NE.AND P1, PT, R7, 0x1, PT ;  /* 0x000000010700780c */ /* 0x008fc80003f25270 */
[----:B------:R-:W-:-:S05]  /*2530*/  SEL R4, R10, R4, !P1 ;  /* 0x000000040a047207 */ /* 0x000fca0004800000 */
[----:B------:R-:W-:Y:S02]  /*2540*/  IMAD.IADD R5, R3, 0x1, -R4 ;  /* 0x0000000103057824 */ /* 0x000fe400078e0a04 */
[----:B------:R-:W-:Y:S02]  /*2550*/  IMAD.IADD R3, R4, 0x1, -R3 ;  /* 0x0000000104037824 */ /* 0x000fe400078e0a03 */
[----:B------:R-:W-:Y:S02]  /*2560*/  IMAD R10, R5, R7, R10 ;  /* 0x00000007050a7224 */ /* 0x000fe400078e020a */
[----:B------:R-:W-:-:S07]  /*2570*/  IMAD R9, R3, R2, R9 ;  /* 0x0000000203097224 */ /* 0x000fce00078e0209 */
.L_x_41:
[----:B------:R-:W-:Y:S01]  /*2580*/  VIADD R16, R16, 0x1 ;  /* 0x0000000110107836 */ /* 0x000fe20000000000 */
[----:B------:R-:W-:Y:S01]  /*2590*/  PLOP3.LUT P1, PT, PT, PT, PT, 0x80, 0x8 ;  /* 0x000000000008781c */ /* 0x000fe20003f2f070 */
[----:B------:R-:W-:Y:S02]  /*25a0*/  IMAD.IADD R14, R10, 0x1, R95 ;  /* 0x000000010a0e7824 */ /* 0x000fe400078e025f */
[----:B------:R-:W-:Y:S01]  /*25b0*/  IMAD.IADD R15, R9, 0x1, R94 ;  /* 0x00000001090f7824 */ /* 0x000fe200078e025e */
[----:B------:R-:W-:-:S04]  /*25c0*/  ISETP.NE.AND P0, PT, R16, 0x2, PT ;  /* 0x000000021000780c */ /* 0x000fc80003f05270 */
[----:B------:R-:W-:Y:S02]  /*25d0*/  SEL R2, RZ, 0x1, P0 ;  /* 0x00000001ff027807 */ /* 0x000fe40000000000 */
[----:B------:R-:W-:Y:S02]  /*25e0*/  SEL R16, R16, RZ, P0 ;  /* 0x000000ff10107207 */ /* 0x000fe40000000000 */
[----:B------:R-:W-:Y:S01]  /*25f0*/  LOP3.LUT R13, R13, R2, RZ, 0x3c, !PT ;  /* 0x000000020d0d7212 */ /* 0x000fe200078e3cff */
[----:B------:R-:W-:Y:S06]  /*2600*/  @P2 BRA `(.L_x_42) ;  /* 0xfffffff000582947 */ /* 0x000fec000383ffff */
[----:B------:R-:W-:Y:S01]  /*2610*/  UIADD3 UR6, UPT, UPT, UR6, 0x20, URZ ;  /* 0x0000002006067890 */ /* 0x000fe2000fffe0ff */
[----:B------:R-:W-:-:S03]  /*2620*/  SHF.L.U32 R2, R17, 0x1f, RZ ;  /* 0x0000001f11027819 */ /* 0x000fc600000006ff */
[----:B------:R-:W-:-:S09]  /*2630*/  ULEA UR4, UR23, UR6, 0x3 ;  /* 0x0000000617047291 */ /* 0x000fd2000f8e18ff */
[----:B------:R-:W1:Y:S02]  /*2640*/  SYNCS.PHASECHK.TRANS64.TRYWAIT P0, [UR4], R2 ;  /* 0x00000002ff0075a7 */ /* 0x000e640008001104 */
[----:B-1----:R-:W-:Y:S05]  /*2650*/  @!P0 BRA `(.L_x_43) ;  /* 0x0000007400008947 */ /* 0x002fea0003800000 */
.L_x_148:
[----:B------:R-:W-:-:S04]  /*2660*/  UIADD3 UR5, UPT, UPT, UR23, 0x1, URZ ;  /* 0x0000000117057890 */ /* 0x000fc8000fffe0ff */
[----:B------:R-:W-:-:S04]  /*2670*/  UISETP.NE.AND UP0, UPT, UR5, 0x4, UPT ;  /* 0x000000040500788c */ /* 0x000fc8000bf05270 */
[----:B------:R-:W-:Y:S02]  /*2680*/  USEL UR7, URZ, 0x1, UP0 ;  /* 0x00000001ff077887 */ /* 0x000fe40008000000 */
[----:B------:R-:W-:-:S04]  /*2690*/  USEL UR5, UR5, URZ, UP0 ;  /* 0x000000ff05057287 */ /* 0x000fc80008000000 */
[----:B------:R-:W-:Y:S01]  /*26a0*/  ULEA UR4, UR5, UR6, 0x3 ;  /* 0x0000000605047291 */ /* 0x000fe2000f8e18ff */
[----:B-1----:R-:W-:-:S04]  /*26b0*/  LOP3.LUT R2, R17, UR7, RZ, 0x3c, !PT ;  /* 0x0000000711027c12 */ /* 0x002fc8000f8e3cff */
[----:B------:R-:W-:-:S04]  /*26c0*/  SHF.L.U32 R3, R2, 0x1f, RZ ;  /* 0x0000001f02037819 */ /* 0x000fc800000006ff */
[----:B------:R-:W1:Y:S02]  /*26d0*/  SYNCS.PHASECHK.TRANS64.TRYWAIT P0, [UR4], R3 ;  /* 0x00000003ff0075a7 */ /* 0x000e640008001104 */
[----:B-1----:R-:W-:Y:S05]  /*26e0*/  @!P0 BRA `(.L_x_44) ;  /* 0x0000007000f48947 */ /* 0x002fea0003800000 */
.L_x_150:
[----:B------:R-:W-:-:S04]  /*26f0*/  UIADD3 UR5, UPT, UPT, UR5, 0x1, URZ ;  /* 0x0000000105057890 */ /* 0x000fc8000fffe0ff */
[----:B------:R-:W-:-:S04]  /*2700*/  UISETP.NE.AND UP0, UPT, UR5, 0x4, UPT ;  /* 0x000000040500788c */ /* 0x000fc8000bf05270 */
[----:B------:R-:W-:Y:S02]  /*2710*/  USEL UR7, URZ, 0x1, UP0 ;  /* 0x00000001ff077887 */ /* 0x000fe40008000000 */
[----:B------:R-:W-:-:S04]  /*2720*/  USEL UR5, UR5, URZ, UP0 ;  /* 0x000000ff05057287 */ /* 0x000fc80008000000 */
[----:B------:R-:W-:Y:S01]  /*2730*/  ULEA UR4, UR5, UR6, 0x3 ;  /* 0x0000000605047291 */ /* 0x000fe2000f8e18ff */
[----:B------:R-:W-:-:S04]  /*2740*/  LOP3.LUT R2, R2, UR7, RZ, 0x3c, !PT ;  /* 0x0000000702027c12 */ /* 0x000fc8000f8e3cff */
[----:B-1----:R-:W-:-:S04]  /*2750*/  SHF.L.U32 R3, R2, 0x1f, RZ ;  /* 0x0000001f02037819 */ /* 0x002fc800000006ff */
[----:B------:R-:W1:Y:S02]  /*2760*/  SYNCS.PHASECHK.TRANS64.TRYWAIT P0, [UR4], R3 ;  /* 0x00000003ff0075a7 */ /* 0x000e640008001104 */
[----:B-1----:R-:W-:Y:S05]  /*2770*/  @!P0 BRA `(.L_x_45) ;  /* 0x0000007000e88947 */ /* 0x002fea0003800000 */
.L_x_152:
[----:B------:R-:W-:-:S04]  /*2780*/  UIADD3 UR5, UPT, UPT, UR5, 0x1, URZ ;  /* 0x0000000105057890 */ /* 0x000fc8000fffe0ff */
[----:B------:R-:W-:-:S04]  /*2790*/  UISETP.NE.AND UP0, UPT, UR5, 0x4, UPT ;  /* 0x000000040500788c */ /* 0x000fc8000bf05270 */
[----:B------:R-:W-:Y:S02]  /*27a0*/  USEL UR4, URZ, 0x1, UP0 ;  /* 0x00000001ff047887 */ /* 0x000fe40008000000 */
[----:B------:R-:W-:-:S04]  /*27b0*/  USEL UR5, UR5, URZ, UP0 ;  /* 0x000000ff05057287 */ /* 0x000fc80008000000 */
[----:B------:R-:W-:Y:S01]  /*27c0*/  ULEA UR5, UR5, UR6, 0x3 ;  /* 0x0000000605057291 */ /* 0x000fe2000f8e18ff */
[----:B------:R-:W-:-:S04]  /*27d0*/  LOP3.LUT R2, R2, UR4, RZ, 0x3c, !PT ;  /* 0x0000000402027c12 */ /* 0x000fc8000f8e3cff */
[----:B------:R-:W-:Y:S01]  /*27e0*/  SHF.L.U32 R2, R2, 0x1f, RZ ;  /* 0x0000001f02027819 */ /* 0x000fe200000006ff */
[----:B-1-3--:R-:W-:-:S07]  /*27f0*/  IMAD.U32 R0, RZ, RZ, UR5 ;  /* 0x00000005ff007e24 */ /* 0x00afce000f8e00ff */
.L_x_46:
[----:B-1----:R1:W2:Y:S02]  /*2800*/  SYNCS.PHASECHK.TRANS64.TRYWAIT P0, [R0+URZ], R2 ;  /* 0x00000002000075a7 */ /* 0x0022a400080011ff */
[----:B--2---:R-:W-:Y:S05]  /*2810*/  @!P0 NANOSLEEP.SYNCS 0x989680 ;  /* 0x009896800000895d */ /* 0x004fea0003900000 */
[----:B------:R-:W2:Y:S02]  /*2820*/  @!P0 SYNCS.PHASECHK.TRANS64 P0, [R0+URZ], R2 ;  /* 0x00000002000085a7 */ /* 0x000ea400080010ff */
[----:B--2---:R-:W-:Y:S05]  /*2830*/  @P0 EXIT ;  /* 0x000000000000094d */ /* 0x004fea0003800000 */
[----:B------:R-:W-:Y:S05]  /*2840*/  BRA `(.L_x_46) ;  /* 0xfffffffc00ec7947 */ /* 0x000fea000383ffff */
.L_x_22:
[----:B------:R-:W-:-:S04]  /*2850*/  UISETP.NE.AND UP1, UPT, UR37, URZ, UPT ;  /* 0x000000ff2500728c */ /* 0x000fc8000bf25270 */
[----:B------:R-:W-:-:S09]  /*2860*/  UISETP.NE.OR UP1, UPT, UR10, 0x1, UP1 ;  /* 0x000000010a00788c */ /* 0x000fd20008f25670 */
[----:B------:R-:W-:Y:S05]  /*2870*/  BRA.U UP1, `(.L_x_47) ;  /* 0x00000005014c7547 */ /* 0x000fea000b800000 */
[----:B------:R-:W-:Y:S01]  /*2880*/  HFMA2 R11, -RZ, RZ, 0, 0 ;  /* 0x00000000ff0b7431 */ /* 0x000fe200000001ff */
[----:B------:R-:W-:Y:S01]  /*2890*/  ISETP.GE.U32.AND P2, PT, R10, 0x2, PT ;  /* 0x000000020a00780c */ /* 0x000fe20003f46070 */
[----:B------:R-:W-:Y:S01]  /*28a0*/  IMAD.MOV.U32 R12, RZ, RZ, 0x1 ;  /* 0x00000001ff0c7424 */ /* 0x000fe200078e00ff */
[----:B------:R-:W-:Y:S01]  /*28b0*/  CS2R R8, SRZ ;  /* 0x0000000000087805 */ /* 0x000fe2000001ff00 */
[----:B------:R-:W-:Y:S01]  /*28c0*/  IMAD.MOV.U32 R3, RZ, RZ, RZ ;  /* 0x000000ffff037224 */ /* 0x000fe200078e00ff */
[----:B------:R-:W-:Y:S01]  /*28d0*/  UMOV UR4, 0x400 ;  /* 0x0000040000047882 */ /* 0x000fe20000000000 */
[----:B------:R-:W-:Y:S01]  /*28e0*/  UMOV UR6, URZ ;  /* 0x000000ff00067c82 */ /* 0x000fe20008000000 */
[----:B------:R-:W-:-:S12]  /*28f0*/  ULEA UR37, UR37, UR4, 0x18 ;  /* 0x0000000425257291 */ /* 0x000fd8000f8ec0ff */
.L_x_51:
[----:B------:R-:W-:Y:S02]  /*2900*/  LEA R0, R3, UR37, 0x3 ;  /* 0x0000002503007c11 */ /* 0x000fe4000f8e18ff */
[----:B------:R-:W-:-:S03]  /*2910*/  SHF.L.U32 R4, R8, 0x1f, RZ ;  /* 0x0000001f08047819 */ /* 0x000fc600000006ff */
[----:B------:R-:W-:Y:S01]  /*2920*/  VIADD R5, R0, 0x100 ;  /* 0x0000010000057836 */ /* 0x000fe20000000000 */
[----:B------:R-:W1:Y:S02]  /*2930*/  SYNCS.PHASECHK.TRANS64.TRYWAIT P0, [R0+URZ+0xf0], R4 ;  /* 0x0000f004000075a7 */ /* 0x000e6400080011ff */
[----:B-1----:R-:W-:Y:S05]  /*2940*/  @!P0 BRA `(.L_x_48) ;  /* 0x00000070008c8947 */ /* 0x002fea0003800000 */
.L_x_153:
[----:B------:R-:W-:Y:S01]  /*2950*/  ULEA UR5, UR6, UR37, 0x3 ;  /* 0x0000002506057291 */ /* 0x000fe2000f8e18ff */
[----:B-1----:R-:W-:Y:S01]  /*2960*/  PRMT R0, RZ, 0x654, R5 ;  /* 0x00000654ff007816 */ /* 0x002fe20000000005 */
[----:B------:R-:W-:Y:S01]  /*2970*/  @!P2 IMAD.MOV.U32 R4, RZ, RZ, 0x10 ;  /* 0x00000010ff04a424 */ /* 0x000fe200078e00ff */
[----:B------:R-:W-:Y:S01]  /*2980*/  SHF.L.U32 R5, R12, 0x1f, RZ ;  /* 0x0000001f0c057819 */ /* 0x000fe200000006ff */
[----:B------:R-:W-:Y:S01]  /*2990*/  UIADD3 UR4, UPT, UPT, UR5, 0x90, URZ ;  /* 0x0000009005047890 */ /* 0x000fe2000fffe0ff */
[----:B------:R1:W-:Y:S05]  /*29a0*/  SYNCS.ARRIVE.TRANS64.RED.A1T0 RZ, [R0+URZ], RZ ;  /* 0x000000ff00ff79a7 */ /* 0x0003ea00081004ff */
[----:B------:R-:W-:Y:S01]  /*29b0*/  IMAD.U32 R6, RZ, RZ, UR4 ;  /* 0x00000004ff067e24 */ /* 0x000fe2000f8e00ff */
[----:B------:R-:W2:Y:S04]  /*29c0*/  SYNCS.PHASECHK.TRANS64.TRYWAIT P0, [UR5+0xa0], R5 ;  /* 0x0000a005ff0075a7 */ /* 0x000ea80008001105 */
[----:B------:R-:W-:Y:S01]  /*29d0*/  PRMT R6, R10, 0x654, R6 ;  /* 0x000006540a067816 */ /* 0x000fe20000000006 */
[----:B-12---:R-:W-:Y:S06]  /*29e0*/  @!P0 BRA `(.L_x_49) ;  /* 0x0000007000788947 */ /* 0x006fec0003800000 */
.L_x_155:
[----:B------:R-:W-:Y:S01]  /*29f0*/  ULEA UR4, UR6, UR37, 0x4 ;  /* 0x0000002506047291 */ /* 0x000fe2000f8e20ff */
[----:B------:R-:W-:Y:S01]  /*2a00*/  SEL R2, R6, R2, !P2 ;  /* 0x0000000206027207 */ /* 0x000fe20005000000 */
[----:B------:R-:W-:Y:S01]  /*2a10*/  UIADD3 UR5, UPT, UPT, UR5, 0x90, URZ ;  /* 0x0000009005057890 */ /* 0x000fe2000fffe0ff */
[----:B-1----:R-:W-:Y:S01]  /*2a20*/  LEA R0, R11, UR37, 0x3 ;  /* 0x000000250b007c11 */ /* 0x002fe2000f8e18ff */
[----:B------:R-:W-:Y:S01]  /*2a30*/  UIADD3 UR4, UPT, UPT, UR4, 0x120, URZ ;  /* 0x0000012004047890 */ /* 0x000fe2000fffe0ff */
[----:B------:R1:W-:Y:S01]  /*2a40*/  @!P2 SYNCS.ARRIVE.TRANS64.RED RZ, [R2+URZ], R4 ;  /* 0x0000000402ffa9a7 */ /* 0x0003e200080004ff */
[----:B------:R-:W-:Y:S01]  /*2a50*/  UIADD3 UR6, UPT, UPT, UR6, 0x1, URZ ;  /* 0x0000000106067890 */ /* 0x000fe2000fffe0ff */
[----:B------:R-:W-:-:S03]  /*2a60*/  VIADD R3, R3, 0x1 ;  /* 0x0000000103037836 */ /* 0x000fc60000000000 */
[----:B------:R-:W-:Y:S02]  /*2a70*/  UISETP.NE.AND UP0, UPT, UR6, 0x2, UPT ;  /* 0x000000020600788c */ /* 0x000fe4000bf05270 */
[----:B------:R-:W-:Y:S01]  /*2a80*/  ISETP.NE.AND P0, PT, R3, 0x2, PT ;  /* 0x000000020300780c */ /* 0x000fe20003f05270 */
[----:B------:R-:W-:Y:S06]  /*2a90*/  UGETNEXTWORKID.BROADCAST [UR4], [UR5] ;  /* 0x00000000040073ca */ /* 0x000fec0008000100 */
[----:B------:R-:W-:Y:S02]  /*2aa0*/  USEL UR4, URZ, 0x1, UP0 ;  /* 0x00000001ff047887 */ /* 0x000fe40008000000 */
[----:B------:R-:W-:-:S04]  /*2ab0*/  USEL UR6, UR6, URZ, UP0 ;  /* 0x000000ff06067287 */ /* 0x000fc80008000000 */
[----:B------:R-:W-:Y:S02]  /*2ac0*/  LOP3.LUT R12, R12, UR4, RZ, 0x3c, !PT ;  /* 0x000000040c0c7c12 */ /* 0x000fe4000f8e3cff */
[----:B-1----:R-:W-:-:S04]  /*2ad0*/  SHF.L.U32 R4, R9, 0x1f, RZ ;  /* 0x0000001f09047819 */ /* 0x002fc800000006ff */
[----:B------:R-:W1:Y:S02]  /*2ae0*/  SYNCS.PHASECHK.TRANS64.TRYWAIT P1, [R0+URZ+0x90], R4 ;  /* 0x00009004000075a7 */ /* 0x000e6400080211ff */
[----:B-1----:R-:W-:Y:S05]  /*2af0*/  @!P1 BRA `(.L_x_50) ;  /* 0x00000070004c9947 */ /* 0x002fea0003800000 */
.L_x_156:
[----:B-1----:R-:W-:Y:S01]  /*2b00*/  LEA R4, R11, UR37, 0x4 ;  /* 0x000000250b047c11 */ /* 0x002fe2000f8e20ff */
[----:B------:R-:W-:Y:S01]  /*2b10*/  VIADD R0, R0, 0xa0 ;  /* 0x000000a000007836 */ /* 0x000fe20000000000 */
[----:B------:R-:W-:Y:S01]  /*2b20*/  SEL R3, R3, RZ, P0 ;  /* 0x000000ff03037207 */ /* 0x000fe20000000000 */
[----:B------:R-:W-:-:S03]  /*2b30*/  VIADD R11, R11, 0x1 ;  /* 0x000000010b0b7836 */ /* 0x000fc60000000000 */
[----:B------:R-:W1:Y:S01]  /*2b40*/  LDS.128 R4, [R4+0x120] ;  /* 0x0001200004047984 */ /* 0x000e620000000c00 */
[----:B------:R-:W-:Y:S02]  /*2b50*/  PRMT R0, RZ, 0x654, R0 ;  /* 0x00000654ff007816 */ /* 0x000fe40000000000 */
[C---:B------:R-:W-:Y:S01]  /*2b60*/  ISETP.NE.AND P1, PT, R11.reuse, 0x2, PT ;  /* 0x000000020b00780c */ /* 0x040fe20003f25270 */
[----:B------:R-:W-:Y:S01]  /*2b70*/  @!PT LDS RZ, [RZ] ;  /* 0x00000000fffff984 */ /* 0x000fe20000000800 */
[----:B------:R-:W-:Y:S01]  /*2b80*/  @!PT LDS RZ, [RZ] ;  /* 0x00000000fffff984 */ /* 0x000fe20000000800 */
[----:B------:R-:W-:Y:S01]  /*2b90*/  @!PT LDS RZ, [RZ] ;  /* 0x00000000fffff984 */ /* 0x000fe20000000800 */
[----:B------:R-:W-:Y:S01]  /*2ba0*/  @!PT LDS RZ, [RZ] ;  /* 0x00000000fffff984 */ /* 0x000fe20000000800 */
[----:B------:R2:W-:Y:S06]  /*2bb0*/  MEMBAR.ALL.CTA ;  /* 0x0000000000007992 */ /* 0x0005ec0000008000 */
[----:B--2---:R-:W2:Y:S01]  /*2bc0*/  FENCE.VIEW.ASYNC.S ;  /* 0x00000000000073c6 */ /* 0x004ea20000000000 */
[----:B------:R-:W-:Y:S01]  /*2bd0*/  SEL R11, R11, RZ, P1 ;  /* 0x000000ff0b0b7207 */ /* 0x000fe20000800000 */
[----:B--2---:R2:W-:Y:S01]  /*2be0*/  SYNCS.ARRIVE.TRANS64.RED.A1T0 RZ, [R0+URZ], RZ ;  /* 0x000000ff00ff79a7 */ /* 0x0045e200081004ff */
[----:B-1----:R-:W-:-:S02]  /*2bf0*/  LOP3.LUT P3, RZ, R6, 0x1, RZ, 0xc0, !PT ;  /* 0x0000000106ff7812 */ /* 0x002fc4000786c0ff */
[----:B------:R-:W-:-:S04]  /*2c00*/  SEL R4, RZ, 0x1, P1 ;  /* 0x00000001ff047807 */ /* 0x000fc80000800000 */
[----:B------:R-:W-:Y:S02]  /*2c10*/  LOP3.LUT R9, R9, R4, RZ, 0x3c, !PT ;  /* 0x0000000409097212 */ /* 0x000fe400078e3cff */
[----:B--2---:R-:W-:-:S04]  /*2c20*/  SEL R0, RZ, 0x1, P0 ;  /* 0x00000001ff007807 */ /* 0x004fc80000000000 */
[----:B------:R-:W-:Y:S01]  /*2c30*/  LOP3.LUT R8, R8, R0, RZ, 0x3c, !PT ;  /* 0x0000000008087212 */ /* 0x000fe200078e3cff */
[----:B------:R-:W-:Y:S06]  /*2c40*/  @P3 BRA `(.L_x_51) ;  /* 0xfffffffc002c3947 */ /* 0x000fec000383ffff */
[----:B------:R-:W-:Y:S01]  /*2c50*/  ULEA UR5, UR6, UR37, 0x3 ;  /* 0x0000002506057291 */ /* 0x000fe2000f8e18ff */
[----:B------:R-:W-:-:S08]  /*2c60*/  SHF.L.U32 R2, R12, 0x1f, RZ ;  /* 0x0000001f0c027819 */ /* 0x000fd000000006ff */
[----:B------:R-:W1:Y:S02]  /*2c70*/  SYNCS.PHASECHK.TRANS64 P0, [UR5+0xa0], R2 ;  /* 0x0000a002ff0075a7 */ /* 0x000e640008001005 */
[----:B-1----:R-:W-:Y:S05]  /*2c80*/  @P0 BRA `(.L_x_52) ;  /* 0x0000000000080947 */ /* 0x002fea0003800000 */
[----:B------:R-:W1:Y:S02]  /*2c90*/  SYNCS.PHASECHK.TRANS64.TRYWAIT P0, [UR5+0xa0], R2 ;  /* 0x0000a002ff0075a7 */ /* 0x000e640008001105 */
[----:B-1----:R-:W-:Y:S05]  /*2ca0*/  @!P0 BRA `(.L_x_53) ;  /* 0x0000006c00f48947 */ /* 0x002fea0003800000 */
.L_x_52:
[----:B------:R-:W-:-:S04]  /*2cb0*/  UIADD3 UR4, UPT, UPT, UR6, 0x1, URZ ;  /* 0x0000000106047890 */ /* 0x000fc8000fffe0ff */
[----:B------:R-:W-:-:S04]  /*2cc0*/  UISETP.NE.AND UP0, UPT, UR4, 0x2, UPT ;  /* 0x000000020400788c */ /* 0x000fc8000bf05270 */
[----:B------:R-:W-:Y:S02]  /*2cd0*/  USEL UR7, URZ, 0x1, UP0 ;  /* 0x00000001ff077887 */ /* 0x000fe40008000000 */
[----:B------:R-:W-:-:S04]  /*2ce0*/  USEL UR4, UR4, URZ, UP0 ;  /* 0x000000ff04047287 */ /* 0x000fc80008000000 */
[----:B------:R-:W-:Y:S01]  /*2cf0*/  ULEA UR4, UR4, UR37, 0x3 ;  /* 0x0000002504047291 */ /* 0x000fe2000f8e18ff */
[----:B-1----:R-:W-:-:S04]  /*2d00*/  LOP3.LUT R2, R12, UR7, RZ, 0x3c, !PT ;  /* 0x000000070c027c12 */ /* 0x002fc8000f8e3cff */
[----:B------:R-:W-:-:S04]  /*2d10*/  SHF.L.U32 R0, R2, 0x1f, RZ ;  /* 0x0000001f02007819 */ /* 0x000fc800000006ff */
[----:B------:R-:W1:Y:S02]  /*2d20*/  SYNCS.PHASECHK.TRANS64 P0, [UR4+0xa0], R0 ;  /* 0x0000a000ff0075a7 */ /* 0x000e640008001004 */
[----:B-1----:R-:W-:Y:S05]  /*2d30*/  @P0 EXIT ;  /* 0x000000000000094d */ /* 0x002fea0003800000 */
[----:B------:R-:W-:Y:S02]  /*2d40*/  SHF.L.U32 R2, R2, 0x1f, RZ ;  /* 0x0000001f02027819 */ /* 0x000fe400000006ff */
[----:B------:R-:W-:-:S07]  /*2d50*/  MOV R0, UR4 ;  /* 0x0000000400007c02 */ /* 0x000fce0008000f00 */
.L_x_54:
[----:B-1----:R1:W2:Y:S02]  /*2d60*/  SYNCS.PHASECHK.TRANS64.TRYWAIT P0, [R0+URZ+0xa0], R2 ;  /* 0x0000a002000075a7 */ /* 0x0022a400080011ff */
[----:B--2---:R-:W-:Y:S05]  /*2d70*/  @!P0 NANOSLEEP.SYNCS 0x989680 ;  /* 0x009896800000895d */ /* 0x004fea0003900000 */
[----:B------:R-:W2:Y:S02]  /*2d80*/  @!P0 SYNCS.PHASECHK.TRANS64 P0, [R0+URZ+0xa0], R2 ;  /* 0x0000a002000085a7 */ /* 0x000ea400080010ff */
[----:B--2---:R-:W-:Y:S05]  /*2d90*/  @P0 EXIT ;  /* 0x000000000000094d */ /* 0x004fea0003800000 */
[----:B------:R-:W-:Y:S05]  /*2da0*/  BRA `(.L_x_54) ;  /* 0xfffffffc00ec7947 */ /* 0x000fea000383ffff */
.L_x_47:
[----:B------:R-:W-:Y:S05]  /*2db0*/  BRA.U UP4, `(.L_x_55) ;  /* 0x0000001104a07547 */ /* 0x000fea000b800000 */
[----:B------:R-:W-:Y:S01]  /*2dc0*/  UMOV UR6, 0x40 ;  /* 0x0000004000067882 */ /* 0x000fe20000000000 */
[----:B------:R-:W-:Y:S01]  /*2dd0*/  NOP ;  /* 0x0000000000007918 */ /* 0x000fe20000000000 */
[----:B------:R-:W-:Y:S01]  /*2de0*/  ULEA UR6, UR37, UR6, 0x18 ;  /* 0x0000000625067291 */ /* 0x000fe2000f8ec0ff */
[----:B------:R-:W-:Y:S02]  /*2df0*/  UMOV UR7, 0x400 ;  /* 0x0000040000077882 */ /* 0x000fe40000000000 */
[----:B------:R-:W-:-:S06]  /*2e00*/  ULEA UR37, UR37, UR7, 0x18 ;  /* 0x0000000725257291 */ /* 0x000fcc000f8ec0ff */
[----:B------:R-:W1:Y:S02]  /*2e10*/  LDS.U8 R2, [UR6+0x1c] ;  /* 0x00001c06ff027984 */ /* 0x000e640008000000 */
[----:B-1----:R-:W-:-:S13]  /*2e20*/  ISETP.NE.AND P0, PT, R2, RZ, PT ;  /* 0x000000ff0200720c */ /* 0x002fda0003f05270 */
[----:B------:R-:W-:Y:S05]  /*2e30*/  @P0 BRA `(.L_x_56) ;  /* 0x0000000400080947 */ /* 0x000fea0003800000 */
[----:B------:R-:W-:Y:S02]  /*2e40*/  UISETP.NE.U32.AND UP0, UPT, UR5, 0x1, UPT ;  /* 0x000000010500788c */ /* 0x000fe4000bf05070 */
[----:B------:R-:W-:-:S07]  /*2e50*/  UIADD3 UR8, UPT, UPT, UR6, 0x8, URZ ;  /* 0x0000000806087890 */ /* 0x000fce000fffe0ff */
[----:B------:R-:W-:Y:S05]  /*2e60*/  BRA.U !UP0, `(.L_x_57) ;  /* 0x00000001089c7547 */ /* 0x000fea000b800000 */
[----:B------:R-:W-:Y:S01]  /*2e70*/  ELECT P0, URZ, PT ;  /* 0x0000000000ff782f */ /* 0x000fe20003800000 */
[----:B------:R-:W-:-:S12]  /*2e80*/  BSSY B0, `(.L_x_57) ;  /* 0x0000025000007945 */ /* 0x000fd80003800000 */
[----:B------:R-:W-:Y:S05]  /*2e90*/  @!P0 BRA `(.L_x_58) ;  /* 0x00000000008c8947 */ /* 0x000fea0003800000 */
[----:B------:R-:W-:-:S05]  /*2ea0*/  UMOV UR7, 0x10 ;  /* 0x0000001000077882 */ /* 0x000fca0000000000 */
[----:B------:R-:W-:Y:S04]  /*2eb0*/  DEPBAR.LE SB1, 0x36 ;  /* 0x00009d800000791a */ /* 0x000fe80000000000 */
[----:B------:R-:W1:Y:S02]  /*2ec0*/  UTCATOMSWS.2CTA.FIND_AND_SET.ALIGN UP1, UR7, UR7 ;  /* 0x00000007000775e3 */ /* 0x000e640008220800 */
[----:B-1----:R-:W-:Y:S01]  /*2ed0*/  MOV R10, UR7 ;  /* 0x00000007000a7c02 */ /* 0x002fe20008000f00 */
[----:B------:R-:W-:Y:S06]  /*2ee0*/  BRA.U UP1, `(.L_x_59) ;  /* 0x0000000101187547 */ /* 0x000fec000b800000 */
.L_x_60:
[----:B------:R-:W-:Y:S05]  /*2ef0*/  NANOSLEEP 0x64 ;  /* 0x000000640000795d */ /* 0x000fea0003800000 */
[----:B------:R-:W-:-:S05]  /*2f00*/  UMOV UR7, 0x10 ;  /* 0x0000001000077882 */ /* 0x000fca0000000000 */
[----:B------:R-:W-:Y:S04]  /*2f10*/  DEPBAR.LE SB1, 0x36 ;  /* 0x00009d800000791a */ /* 0x000fe80000000000 */
[----:B------:R-:W1:Y:S02]  /*2f20*/  UTCATOMSWS.2CTA.FIND_AND_SET.ALIGN UP1, UR7, UR7 ;  /* 0x00000007000775e3 */ /* 0x000e640008220800 */
[----:B-1----:R-:W-:Y:S01]  /*2f30*/  MOV R10, UR7 ;  /* 0x00000007000a7c02 */ /* 0x002fe20008000f00 */
[----:B------:R-:W-:Y:S05]  /*2f40*/  BRA.U !UP1, `(.L_x_60) ;  /* 0xfffffffd09e87547 */ /* 0x000fea000b83ffff */
.L_x_59:
[----:B------:R-:W1:Y:S01]  /*2f50*/  LDS R5, [UR6+0x10] ;  /* 0x00001006ff057984 */ /* 0x000e620008000800 */
[----:B------:R-:W-:Y:S01]  /*2f60*/  IMAD.U32 R3, RZ, RZ, UR37 ;  /* 0x00000025ff037e24 */ /* 0x000fe2000f8e00ff */
[----:B------:R-:W-:-:S03]  /*2f70*/  MOV R2, UR4 ;  /* 0x0000000400027c02 */ /* 0x000fc60008000f00 */
[----:B------:R-:W-:Y:S01]  /*2f80*/  VIADD R3, R3, 0x140 ;  /* 0x0000014003037836 */ /* 0x000fe20000000000 */
[----:B-1----:R-:W-:-:S04]  /*2f90*/  SHF.L.U32 R5, R5, 0x1f, RZ ;  /* 0x0000001f05057819 */ /* 0x002fc800000006ff */
[----:B------:R-:W1:Y:S02]  /*2fa0*/  SYNCS.PHASECHK.TRANS64.TRYWAIT P0, [UR6+0x8], R5 ;  /* 0x00000805ff0075a7 */ /* 0x000e640008001106 */
[----:B-1----:R-:W-:Y:S05]  /*2fb0*/  @P0 BRA `(.L_x_61) ;  /* 0x0000000000080947 */ /* 0x002fea0003800000 */
[----:B------:R-:W1:Y:S02]  /*2fc0*/  SYNCS.PHASECHK.TRANS64.TRYWAIT P0, [UR6+0x8], R5 ;  /* 0x00000805ff0075a7 */ /* 0x000e640008001106 */
[----:B-1----:R-:W-:Y:S05]  /*2fd0*/  @!P0 BRA `(.L_x_62) ;  /* 0x0000006c00408947 */ /* 0x002fea0003800000 */
.L_x_61:
[----:B-1----:R-:W-:Y:S01]  /*2fe0*/  HFMA2 R4, -RZ, RZ, 0, 5.9604644775390625e-08 ;  /* 0x00000001ff047431 */ /* 0x002fe200000001ff */
[----:B------:R-:W-:Y:S01]  /*2ff0*/  UPRMT UR7, UR4, 0x654, UR8 ;  /* 0x0000065404077896 */ /* 0x000fe20008000008 */
[----:B------:R-:W-:Y:S01]  /*3000*/  IMAD.MOV.U32 R7, RZ, RZ, 0xffff ;  /* 0x0000ffffff077424 */ /* 0x000fe200078e00ff */
[----:B------:R-:W-:Y:S01]  /*3010*/  PRMT R2, R2, 0x654, R3 ;  /* 0x0000065402027816 */ /* 0x000fe20000000003 */
[----:B------:R-:W-:Y:S02]  /*3020*/  IMAD.MOV.U32 R5, RZ, RZ, 0x4 ;  /* 0x00000004ff057424 */ /* 0x000fe400078e00ff */
[----:B------:R-:W-:Y:S01]  /*3030*/  IMAD.SHL.U32 R9, R10, 0x20, RZ ;  /* 0x000000200a097824 */ /* 0x000fe200078e00ff */
[----:B------:R-:W-:Y:S02]  /*3040*/  MOV R3, UR7 ;  /* 0x0000000700037c02 */ /* 0x000fe40008000f00 */
[-C--:B------:R-:W-:Y:S01]  /*3050*/  SHF.L.U32 R7, R7, R10.reuse, RZ ;  /* 0x0000000a07077219 */ /* 0x080fe200000006ff */
[----:B------:R1:W-:Y:S01]  /*3060*/  SYNCS.ARRIVE.TRANS64.RED RZ, [UR7], R5 ;  /* 0x00000005ffff79a7 */ /* 0x0003e20008000407 */
[----:B------:R-:W-:Y:S01]  /*3070*/  SHF.L.U32 R6, R4, R10, RZ ;  /* 0x0000000a04067219 */ /* 0x000fe200000006ff */
[----:B------:R1:W-:Y:S04]  /*3080*/  STS [UR37+0x140], R9 ;  /* 0x00014009ff007988 */ /* 0x0003e80008000825 */
[----:B------:R1:W-:Y:S04]  /*3090*/  STAS [R2.64], R10 ;  /* 0x0000000a02007dbd */ /* 0x0003e8000c0008ff */
[----:B------:R1:W-:Y:S04]  /*30a0*/  ATOMS.OR RZ, [UR6+0x14], R7 ;  /* 0x00001407ffff798c */ /* 0x0003e8000b000006 */
[----:B------:R1:W-:Y:S04]  /*30b0*/  ATOMS.OR RZ, [UR6+0x18], R6 ;  /* 0x00001806ffff798c */ /* 0x0003e8000b000006 */
[----:B------:R1:W-:Y:S02]  /*30c0*/  ATOMS.XOR RZ, [UR6+0x10], R4 ;  /* 0x00001004ffff798c */ /* 0x0003e4000b800006 */
.L_x_58:
[----:B------:R-:W-:Y:S05]  /*30d0*/  BSYNC B0 ;  /* 0x0000000000007941 */ /* 0x000fea0003800000 */
.L_x_57:
[----:B------:R-:W-:Y:S05]  /*30e0*/  BRA.U UP0, `(.L_x_63) ;  /* 0x00000001006c7547 */ /* 0x000fea000b800000 */
[----:B------:R-:W-:-:S03]  /*30f0*/  UMOV UR7, 0xffffffff ;  /* 0xffffffff00077882 */ /* 0x000fc60000000000 */
[----:B------:R-:W-:Y:S05]  /*3100*/  BRA.DIV UR7, `(.L_x_64) ;  /* 0x0000006e070c7947 */ /* 0x000fea000b800000 */
[----:B------:R-:W-:-:S13]  /*3110*/  ELECT P6, URZ, PT ;  /* 0x0000000000ff782f */ /* 0x000fda00038c0000 */
.L_x_160:
[----:B------:R-:W-:Y:S05]  /*3120*/  @!P6 BRA `(.L_x_63) ;  /* 0x00000000005ce947 */ /* 0x000fea0003800000 */
[----:B-1----:R-:W1:Y:S02]  /*3130*/  LDS R3, [UR6+0x10] ;  /* 0x00001006ff037984 */ /* 0x002e640008000800 */
[----:B-1----:R-:W-:-:S04]  /*3140*/  SHF.L.U32 R3, R3, 0x1f, RZ ;  /* 0x0000001f03037819 */ /* 0x002fc800000006ff */
[----:B------:R-:W1:Y:S02]  /*3150*/  SYNCS.PHASECHK.TRANS64.TRYWAIT P0, [UR6+0x8], R3 ;  /* 0x00000803ff0075a7 */ /* 0x000e640008001106 */
[----:B-1----:R-:W-:Y:S05]  /*3160*/  @P0 BRA `(.L_x_65) ;  /* 0x0000000000080947 */ /* 0x002fea0003800000 */
[----:B------:R-:W1:Y:S02]  /*3170*/  SYNCS.PHASECHK.TRANS64.TRYWAIT P0, [UR6+0x8], R3 ;  /* 0x00000803ff0075a7 */ /* 0x000e640008001106 */
[----:B-1----:R-:W-:Y:S05]  /*3180*/  @!P0 BRA `(.L_x_66) ;  /* 0x0000006c000c8947 */ /* 0x002fea0003800000 */
.L_x_65:
[----:B------:R-:W2:Y:S01]  /*3190*/  LDS R5, [UR37+0x140] ;  /* 0x00014025ff057984 */ /* 0x000ea20008000800 */
[----:B-1----:R-:W-:Y:S02]  /*31a0*/  HFMA2 R2, -RZ, RZ, 0, 5.9604644775390625e-08 ;  /* 0x00000001ff027431 */ /* 0x002fe400000001ff */
[----:B------:R-:W-:Y:S01]  /*31b0*/  IMAD.MOV.U32 R3, RZ, RZ, 0xffff ;  /* 0x0000ffffff037424 */ /* 0x000fe200078e00ff */
[----:B------:R-:W-:Y:S01]  /*31c0*/  UPRMT UR7, UR4, 0x654, UR8 ;  /* 0x0000065404077896 */ /* 0x000fe20008000008 */
[----:B--2---:R-:W-:-:S03]  /*31d0*/  IMAD.SHL.U32 R4, R5, 0x20, RZ ;  /* 0x0000002005047824 */ /* 0x004fc600078e00ff */
[-C--:B------:R-:W-:Y:S02]  /*31e0*/  SHF.L.U32 R3, R3, R5.reuse, RZ ;  /* 0x0000000503037219 */ /* 0x080fe400000006ff */
[----:B------:R-:W-:Y:S01]  /*31f0*/  SHF.L.U32 R5, R2, R5, RZ ;  /* 0x0000000502057219 */ /* 0x000fe200000006ff */
[----:B------:R2:W-:Y:S04]  /*3200*/  STS [UR37+0x140], R4 ;  /* 0x00014004ff007988 */ /* 0x0005e80008000825 */
[----:B------:R2:W-:Y:S04]  /*3210*/  ATOMS.OR RZ, [UR6+0x14], R3 ;  /* 0x00001403ffff798c */ /* 0x0005e8000b000006 */
[----:B------:R2:W-:Y:S01]  /*3220*/  ATOMS.OR RZ, [UR6+0x18], R5 ;  /* 0x00001805ffff798c */ /* 0x0005e2000b000006 */
[----:B------:R-:W-:Y:S03]  /*3230*/  SYNCS.ARRIVE.TRANS64.RED.A1T0 RZ, [UR7], RZ ;  /* 0x000000ffffff79a7 */ /* 0x000fe60008100407 */
[----:B------:R2:W-:Y:S01]  /*3240*/  ATOMS.XOR RZ, [UR6+0x10], R2 ;  /* 0x00001002ffff798c */ /* 0x0005e2000b800006 */
[----:B------:R-:W-:Y:S05]  /*3250*/  BRA `(.L_x_63) ;  /* 0x0000000000107947 */ /* 0x000fea0003800000 */
.L_x_56:
[----:B------:R-:W-:-:S05]  /*3260*/  MOV R2, 0xffffffff ;  /* 0xffffffff00027802 */ /* 0x000fca0000000f00 */
[----:B------:R1:W-:Y:S02]  /*3270*/  STS [UR37+0x140], R2 ;  /* 0x00014002ff007988 */ /* 0x0003e40008000825 */
[----:B-1----:R-:W-:Y:S02]  /*3280*/  MOV R2, 0x32a0 ;  /* 0x000032a000027802 */ /* 0x002fe40000000f00 */
[----:B-----5:R-:W-:Y:S05]  /*3290*/  CALL.REL.NOINC `($__internal_1_$__cuda_sm10x_tcgen05_guardrail_trap_phase_invalid_during_alloc) ;  /* 0x0000007000dc7944 */ /* 0x020fea0003c00000 */
.L_x_63:
[----:B------:R-:W-:Y:S05]  /*32a0*/  WARPSYNC.ALL ;  /* 0x0000000000007948 */ /* 0x000fea0003800000 */
[----:B------:R-:W3:Y:S01]  /*32b0*/  S2UR UR8, SR_CgaCtaId ;  /* 0x00000000000879c3 */ /* 0x000ee20000008800 */
[----:B------:R-:W-:Y:S01]  /*32c0*/  UMOV UR6, 0x400 ;  /* 0x0000040000067882 */ /* 0x000fe20000000000 */
[----:B------:R-:W-:-:S06]  /*32d0*/  NOP ;  /* 0x0000000000007918 */ /* 0x000fcc0000000000 */
[----:B------:R-:W-:Y:S06]  /*32e0*/  BAR.ARV 0x6, 0xa0 ;  /* 0x0182800000007b1d */ /* 0x000fec0000002000 */
[----:B------:R-:W-:Y:S01]  /*32f0*/  LOP3.LUT R0, R0, 0xffff, RZ, 0xc0, !PT ;  /* 0x0000ffff00007812 */ /* 0x000fe200078ec0ff */
[----:B-1----:R-:W-:Y:S01]  /*3300*/  IMAD.MOV.U32 R9, RZ, RZ, 0x1 ;  /* 0x00000001ff097424 */ /* 0x002fe200078e00ff */
[----:B------:R-:W-:Y:S01]  /*3310*/  LOP3.LUT R8, R8, 0xffff, RZ, 0xc0, !PT ;  /* 0x0000ffff08087812 */ /* 0x000fe200078ec0ff */
[----:B------:R-:W-:Y:S01]  /*3320*/  UMOV UR22, URZ ;  /* 0x000000ff00167c82 */ /* 0x000fe20008000000 */
[----:B------:R-:W-:Y:S01]  /*3330*/  R2UR UR12, R0 ;  /* 0x00000000000c72ca */ /* 0x000fe200000e0000 */
[----:B------:R-:W-:Y:S01]  /*3340*/  UMOV UR21, URZ ;  /* 0x000000ff00157c82 */ /* 0x000fe20008000000 */
[----:B------:R-:W-:Y:S01]  /*3350*/  R2UR UR13, R8 ;  /* 0x00000000080d72ca */ /* 0x000fe200000e0000 */
[----:B------:R-:W-:Y:S01]  /*3360*/  IMAD.MOV.U32 R8, RZ, RZ, RZ ;  /* 0x000000ffff087224 */ /* 0x000fe200078e00ff */
[----:B------:R-:W-:Y:S01]  /*3370*/  UMOV UR20, URZ ;  /* 0x000000ff00147c82 */ /* 0x000fe20008000000 */
[----:B------:R-:W-:-:S02]  /*3380*/  UISETP.NE.AND UP2, UPT, UR5, URZ, UPT ;  /* 0x000000ff0500728c */ /* 0x000fc4000bf45270 */
[----:B---3--:R-:W-:Y:S01]  /*3390*/  ULEA UR8, UR8, UR6, 0x18 ;  /* 0x0000000608087291 */ /* 0x008fe2000f8ec0ff */
[----:B------:R-:W1:Y:S03]  /*33a0*/  LDCU UR6, c[0x0][0x38c] ;  /* 0x00007180ff0677ac */ /* 0x000e660008000800 */
[----:B------:R-:W-:Y:S02]  /*33b0*/  UIADD3 UR14, UPT, UPT, UR8, 0x6300, URZ ;  /* 0x00006300080e7890 */ /* 0x000fe4000fffe0ff */
[----:B------:R-:W-:-:S03]  /*33c0*/  UIADD3 UR15, UPT, UPT, UR8, 0xa300, URZ ;  /* 0x0000a300080f7890 */ /* 0x000fc6000fffe0ff */
[----:B--2---:R-:W2:Y:S01]  /*33d0*/  LDS R2, [UR8+0x140] ;  /* 0x00014008ff027984 */ /* 0x004ea20008000800 */
[----:B------:R-:W-:Y:S02]  /*33e0*/  USHF.R.U32.HI UR14, URZ, 0x4, UR14 ;  /* 0x00000004ff0e7899 */ /* 0x000fe4000801160e */
[----:B------:R-:W-:Y:S02]  /*33f0*/  USHF.R.U32.HI UR15, URZ, 0x4, UR15 ;  /* 0x00000004ff0f7899 */ /* 0x000fe4000801160f */
[----:B------:R-:W-:Y:S02]  /*3400*/  ULOP3.LUT UR14, UR14, 0x3fff, URZ, 0xc0, !UPT ;  /* 0x00003fff0e0e7892 */ /* 0x000fe4000f8ec0ff */
[----:B------:R-:W-:Y:S02]  /*3410*/  ULOP3.LUT UR15, UR15, 0x3fff, URZ, 0xc0, !UPT ;  /* 0x00003fff0f0f7892 */ /* 0x000fe4000f8ec0ff */
[----:B------:R-:W-:Y:S02]  /*3420*/  ULOP3.LUT UR14, UR14, 0x10000, URZ, 0xfc, !UPT ;  /* 0x000100000e0e7892 */ /* 0x000fe4000f8efcff */
[----:B-1----:R-:W-:-:S02]  /*3430*/  UIADD3 UR6, UPT, UPT, UR6, 0x3f, URZ ;  /* 0x0000003f06067890 */ /* 0x002fc4000fffe0ff */
[----:B------:R-:W-:Y:S02]  /*3440*/  ULOP3.LUT UR15, UR15, 0x10000, URZ, 0xfc, !UPT ;  /* 0x000100000f0f7892 */ /* 0x000fe4000f8efcff */
[----:B------:R-:W-:Y:S01]  /*3450*/  USHF.R.S32.HI UR7, URZ, 0x1f, UR6 ;  /* 0x0000001fff077899 */ /* 0x000fe20008011406 */
[----:B------:R-:W-:Y:S01]  /*3460*/  UMOV UR28, 0x0 ;  /* 0x00000000001c7882 */ /* 0x000fe20000000000 */
[----:B------:R-:W-:Y:S02]  /*3470*/  UMOV UR29, 0x8400490 ;  /* 0x08400490001d7882 */ /* 0x000fe40000000000 */
[----:B------:R-:W-:Y:S01]  /*3480*/  ULEA.HI UR7, UR7, UR6, URZ, 0x6 ;  /* 0x0000000607077291 */ /* 0x000fe2000f8f30ff */
[----:B------:R-:W-:Y:S01]  /*3490*/  UMOV UR26, 0x0 ;  /* 0x00000000001a7882 */ /* 0x000fe20000000000 */
[----:B------:R-:W-:Y:S02]  /*34a0*/  UMOV UR27, 0x8400490 ;  /* 0x08400490001b7882 */ /* 0x000fe40000000000 */
[----:B------:R-:W-:-:S04]  /*34b0*/  USHF.R.S32.HI UR7, URZ, 0x6, UR7 ;  /* 0x00000006ff077899 */ /* 0x000fc80008011407 */
[----:B------:R-:W-:-:S04]  /*34c0*/  UISETP.LT.AND UP0, UPT, UR7, 0x1, UPT ;  /* 0x000000010700788c */ /* 0x000fc8000bf01270 */
[----:B------:R-:W-:Y:S01]  /*34d0*/  USEL UR23, UR7, 0x1, !UP0 ;  /* 0x0000000107177887 */ /* 0x000fe2000c000000 */
[----:B--2---:R-:W-:Y:S02]  /*34e0*/  R2UR UR24, R2 ;  /* 0x00000000021872ca */ /* 0x004fe400000e0000 */
[----:B------:R-:W-:-:S13]  /*34f0*/  CS2R R2, SRZ ;  /* 0x0000000000027805 */ /* 0x000fda000001ff00 */
.L_x_74:
[C---:B------:R-:W-:Y:S02]  /*3500*/  LEA R0, R8.reuse, UR8, 0x3 ;  /* 0x0000000808007c11 */ /* 0x040fe4000f8e18ff */
[----:B------:R-:W-:Y:S02]  /*3510*/  SHF.L.U32 R4, R3, 0x1f, RZ ;  /* 0x0000001f03047819 */ /* 0x000fe400000006ff */
[----:B------:R-:W-:Y:S02]  /*3520*/  LEA R5, R8, UR8, 0x4 ;  /* 0x0000000808057c11 */ /* 0x000fe4000f8e20ff */
[----:B------:R-:W1:Y:S02]  /*3530*/  SYNCS.PHASECHK.TRANS64.TRYWAIT P0, [R0+URZ+0x90], R4 ;  /* 0x00009004000075a7 */ /* 0x000e6400080011ff */
[----:B-1-34-:R-:W-:Y:S05]  /*3540*/  @!P0 BRA `(.L_x_67) ;  /* 0x0000006800348947 */ /* 0x01afea0003800000 */
.L_x_161:
[----:B-1----:R-:W1:Y:S01]  /*3550*/  LDS.128 R4, [R5+0x120] ;  /* 0x0001200005047984 */ /* 0x002e620000000c00 */
[----:B------:R-:W-:Y:S02]  /*3560*/  VIADD R0, R0, 0xa0 ;  /* 0x000000a000007836 */ /* 0x000fe40000000000 */
[----:B------:R-:W-:Y:S01]  /*3570*/  VIADD R8, R8, 0x1 ;  /* 0x0000000108087836 */ /* 0x000fe20000000000 */
[----:B------:R-:W-:Y:S01]  /*3580*/  @!PT LDS RZ, [RZ] ;  /* 0x00000000fffff984 */ /* 0x000fe20000000800 */
[----:B------:R-:W-:Y:S01]  /*3590*/  @!PT LDS RZ, [RZ] ;  /* 0x00000000fffff984 */ /* 0x000fe20000000800 */
[----:B------:R-:W-:Y:S01]  /*35a0*/  @!PT LDS RZ, [RZ] ;  /* 0x00000000fffff984 */ /* 0x000fe20000000800 */
[----:B------:R-:W-:Y:S01]  /*35b0*/  @!PT LDS RZ, [RZ] ;  /* 0x00000000fffff984 */ /* 0x000fe20000000800 */
[----:B------:R2:W-:Y:S06]  /*35c0*/  MEMBAR.ALL.CTA ;  /* 0x0000000000007992 */ /* 0x0005ec0000008000 */
[----:B--2---:R-:W2:Y:S01]  /*35d0*/  FENCE.VIEW.ASYNC.S ;  /* 0x00000000000073c6 */ /* 0x004ea20000000000 */
[----:B------:R-:W-:-:S04]  /*35e0*/  PRMT R0, RZ, 0x654, R0 ;  /* 0x00000654ff007816 */ /* 0x000fc80000000000 */
[----:B--2---:R2:W-:Y:S01]  /*35f0*/  SYNCS.ARRIVE.TRANS64.RED.A1T0 RZ, [R0+URZ], RZ ;  /* 0x000000ff00ff79a7 */ /* 0x0045e200081004ff */
[----:B-1----:R-:W-:Y:S01]  /*3600*/  LOP3.LUT P1, RZ, R6, 0x1, RZ, 0xc0, !PT ;  /* 0x0000000106ff7812 */ /* 0x002fe2000782c0ff */
[----:B--2---:R-:W-:-:S12]  /*3610*/  BRA.U UP2, `(.L_x_68) ;  /* 0x0000000102e07547 */ /* 0x004fd8000b800000 */
[----:B------:R-:W1:Y:S01]  /*3620*/  LDCU UR6, c[0x0][0x38c] ;  /* 0x00007180ff0677ac */ /* 0x000e620008000800 */
[----:B------:R-:W-:Y:S02]  /*3630*/  PLOP3.LUT P2, PT, PT, PT, PT, 0x80, 0x8 ;  /* 0x000000000008781c */ /* 0x000fe40003f4f070 */
[----:B------:R-:W-:Y:S01]  /*3640*/  SHF.L.U32 R4, R9, 0x1f, RZ ;  /* 0x0000001f09047819 */ /* 0x000fe200000006ff */
[----:B------:R-:W-:Y:S02]  /*3650*/  ULEA UR10, UR22, UR8, 0x3 ;  /* 0x00000008160a7291 */ /* 0x000fe4000f8e18ff */
[----:B------:R-:W-:Y:S02]  /*3660*/  ULEA UR11, UR22, UR24, 0x7 ;  /* 0x00000018160b7291 */ /* 0x000fe4000f8e38ff */
[----:B-1----:R-:W-:-:S06]  /*3670*/  UISETP.GE.AND UP0, UPT, UR6, 0x1, UPT ;  /* 0x000000010600788c */ /* 0x002fcc000bf06270 */
[----:B------:R-:W-:-:S05]  /*3680*/  PLOP3.LUT P0, PT, PT, PT, UP0, 0x80, 0x8 ;  /* 0x000000000008781c */ /* 0x000fca0003f0f008 */
[----:B------:R-:W-:-:S08]  /*3690*/  @UP0 ULEA UR6, UR21, UR8, 0x3 ;  /* 0x0000000815060291 */ /* 0x000fd0000f8e18ff */
[----:B------:R-:W-:-:S04]  /*36a0*/  @P0 SHF.L.U32 R0, R2, 0x1f, RZ ;  /* 0x0000001f02000819 */ /* 0x000fc800000006ff */
[----:B------:R1:W2:Y:S01]  /*36b0*/  @P0 SYNCS.PHASECHK.TRANS64.TRYWAIT P2, [UR6], R0 ;  /* 0x00000000ff0005a7 */ /* 0x0002a20008041106 */
[----:B------:R-:W3:Y:S02]  /*36c0*/  SYNCS.PHASECHK.TRANS64.TRYWAIT P0, [UR10+0xd0], R4 ;  /* 0x0000d004ff0075a7 */ /* 0x000ee4000800110a */
[----:B-123--:R-:W-:Y:S05]  /*36d0*/  @!P0 BRA `(.L_x_69) ;  /* 0x0000006400e48947 */ /* 0x00efea0003800000 */
.L_x_163:
[----:B------:R-:W-:Y:S01]  /*36e0*/  UMOV UR19, UR20 ;  /* 0x0000001400137c82 */ /* 0x000fe20008000000 */
[----:B------:R-:W-:Y:S05]  /*36f0*/  BRA.U !UP0, `(.L_x_70) ;  /* 0x0000000108987547 */ /* 0x000fea000b800000 */
[----:B------:R-:W-:Y:S02]  /*3700*/  UIADD3 UR19, UPT, UPT, UR23, UR20, URZ ;  /* 0x0000001417137290 */ /* 0x000fe4000fffe0ff */
[----:B------:R-:W-:Y:S01]  /*3710*/  UPLOP3.LUT UP3, UPT, UPT, UPT, UPT, 0x40, 0x4 ;  /* 0x000000000004789c */ /* 0x000fe20003f6e870 */
[----:B------:R-:W-:Y:S01]  /*3720*/  UMOV UR18, UR7 ;  /* 0x0000000700127c82 */ /* 0x000fe20008000000 */
[----:B------:R-:W-:-:S09]  /*3730*/  UMOV UR17, UR21 ;  /* 0x0000001500117c82 */ /* 0x000fd20008000000 */
.L_x_73:
[----:B--2---:R-:W-:Y:S01]  /*3740*/  ULEA UR9, UR17, UR8, 0x3 ;  /* 0x0000000811097291 */ /* 0x004fe2000f8e18ff */
[----:B---3--:R-:W-:Y:S11]  /*3750*/  @P2 BRA `(.L_x_71) ;  /* 0x00000000000c2947 */ /* 0x008ff60003800000 */
[----:B-1----:R-:W-:Y:S04]  /*3760*/  SHF.L.U32 R4, R2, 0x1f, RZ ;  /* 0x0000001f02047819 */ /* 0x002fe800000006ff */
[----:B------:R-:W1:Y:S02]  /*3770*/  SYNCS.PHASECHK.TRANS64.TRYWAIT P0, [UR9], R4 ;  /* 0x00000004ff0075a7 */ /* 0x000e640008001109 */
[----:B-1----:R-:W-:Y:S05]  /*3780*/  @!P0 BRA `(.L_x_72) ;  /* 0x0000006400d08947 */ /* 0x002fea0003800000 */
.L_x_71:
[----:B------:R-:W-:Y:S01]  /*3790*/  UISETP.NE.AND UP0, UPT, UR18, 0x1, UPT ;  /* 0x000000011200788c */ /* 0x000fe2000bf05270 */
[----:B------:R-:W-:Y:S01]  /*37a0*/  PLOP3.LUT P2, PT, PT, PT, PT, 0x80, 0x8 ;  /* 0x000000000008781c */ /* 0x000fe20003f4f070 */
[----:B------:R-:W-:Y:S02]  /*37b0*/  UIADD3 UR21, UPT, UPT, UR17, 0x1, URZ ;  /* 0x0000000111157890 */ /* 0x000fe4000fffe0ff */
[----:B------:R-:W-:Y:S02]  /*37c0*/  ULEA UR30, UR17, UR15, 0x9 ;  /* 0x0000000f111e7291 */ /* 0x000fe4000f8e48ff */
[----:B------:R-:W-:Y:S01]  /*37d0*/  UISETP.NE.AND UP1, UPT, UR21, 0x4, UPT ;  /* 0x000000041500788c */ /* 0x000fe2000bf25270 */
[----:B------:R-:W-:Y:S01]  /*37e0*/  PLOP3.LUT P0, PT, PT, PT, UP0, 0x80, 0x8 ;  /* 0x000000000008781c */ /* 0x000fe20003f0f008 */
[----:B------:R-:W-:Y:S02]  /*37f0*/  ULEA UR32, UR17, UR14, 0x8 ;  /* 0x0000000e11207291 */ /* 0x000fe4000f8e40ff */
[----:B------:R-:W-:Y:S02]  /*3800*/  USEL UR16, URZ, 0x1, UP1 ;  /* 0x00000001ff107887 */ /* 0x000fe40008800000 */
[----:B------:R-:W-:Y:S02]  /*3810*/  USEL UR21, UR21, URZ, UP1 ;  /* 0x000000ff15157287 */ /* 0x000fe40008800000 */
[----:B------:R-:W-:Y:S02]  /*3820*/  UIADD3 UR36, UPT, UPT, UR30, 0x2, URZ ;  /* 0x000000021e247890 */ /* 0x000fe4000fffe0ff */
[----:B------:R-:W-:Y:S01]  /*3830*/  @UP0 ULEA UR6, UR21, UR8, 0x3 ;  /* 0x0000000815060291 */ /* 0x000fe2000f8e18ff */
[----:B------:R-:W-:Y:S01]  /*3840*/  LOP3.LUT R2, R2, UR16, RZ, 0x3c, !PT ;  /* 0x0000001002027c12 */ /* 0x000fe2000f8e3cff */
[----:B------:R-:W-:Y:S02]  /*3850*/  UIADD3 UR34, UPT, UPT, UR32, 0x2, URZ ;  /* 0x0000000220227890 */ /* 0x000fe4000fffe0ff */
[----:B------:R-:W-:Y:S01]  /*3860*/  UIADD3 UR9, UPT, UPT, UR9, 0x20, URZ ;  /* 0x0000002009097890 */ /* 0x000fe2000fffe0ff */
[----:B-1----:R-:W-:Y:S01]  /*3870*/  @P0 SHF.L.U32 R0, R2, 0x1f, RZ ;  /* 0x0000001f02000819 */ /* 0x002fe200000006ff */
[----:B------:R-:W-:Y:S01]  /*3880*/  UMOV UR31, 0x80004020 ;  /* 0x80004020001f7882 */ /* 0x000fe20000000000 */
[----:B------:R-:W-:Y:S01]  /*3890*/  UMOV UR33, 0x80004020 ;  /* 0x8000402000217882 */ /* 0x000fe20000000000 */
[----:B------:R-:W-:Y:S01]  /*38a0*/  UMOV UR37, 0x80004020 ;  /* 0x8000402000257882 */ /* 0x000fe20000000000 */
[----:B------:R2:W3:Y:S01]  /*38b0*/  @P0 SYNCS.PHASECHK.TRANS64.TRYWAIT P2, [UR6], R0 ;  /* 0x00000000ff0005a7 */ /* 0x0004e20008041106 */
[----:B------:R-:W-:Y:S01]  /*38c0*/  UIADD3 UR20, UPT, UPT, UR20, 0x1, URZ ;  /* 0x0000000114147890 */ /* 0x000fe2000fffe0ff */
[----:B------:R2:W-:Y:S01]  /*38d0*/  UTCQMMA.2CTA gdesc[UR32], gdesc[UR30], tmem[UR11], tmem[UR28], idesc[UR29], UP3 ;  /* 0x00ff1c1e200075ea */ /* 0x0005e20009a0030b */
[----:B------:R-:W-:Y:S02]  /*38e0*/  UIADD3 UR18, UPT, UPT, UR18, -0x1, URZ ;  /* 0xffffffff12127890 */ /* 0x000fe4000fffe0ff */
[----:B------:R-:W-:Y:S02]  /*38f0*/  UISETP.NE.AND UP0, UPT, UR20, UR19, UPT ;  /* 0x000000131400728c */ /* 0x000fe4000bf05270 */
[----:B------:R-:W-:Y:S01]  /*3900*/  UPLOP3.LUT UP3, UPT, UPT, UPT, UPT, 0x80, 0x8 ;  /* 0x000000000008789c */ /* 0x000fe20003f6f070 */
[----:B------:R-:W-:Y:S01]  /*3910*/  UMOV UR35, 0x80004020 ;  /* 0x8000402000237882 */ /* 0x000fe20000000000 */
[----:B------:R-:W-:Y:S01]  /*3920*/  UMOV UR17, UR21 ;  /* 0x0000001500117c82 */ /* 0x000fe20008000000 */
[----:B------:R2:W-:Y:S01]  /*3930*/  UTCQMMA.2CTA gdesc[UR34], gdesc[UR36], tmem[UR11], tmem[UR26], idesc[UR27], UPT ;  /* 0x00ff1a24220075ea */ /* 0x0005e2000ba0030b */
[----:B------:R2:W-:Y:S03]  /*3940*/  UTCBAR.2CTA.MULTICAST [UR9], URZ, UR13 ;  /* 0x000000ff090073e9 */ /* 0x0005e6000820080d */
[----:B------:R-:W-:Y:S05]  /*3950*/  BRA.U UP0, `(.L_x_73) ;  /* 0xfffffffd00787547 */ /* 0x000fea000b83ffff */
.L_x_70:
[----:B------:R-:W-:Y:S01]  /*3960*/  UIADD3 UR10, UPT, UPT, UR10, 0xb0, URZ ;  /* 0x000000b00a0a7890 */ /* 0x000fe2000fffe0ff */
[----:B------:R-:W-:-:S08]  /*3970*/  UMOV UR20, UR19 ;  /* 0x0000001300147c82 */ /* 0x000fd00008000000 */
[----:B------:R4:W-:Y:S01]  /*3980*/  UTCBAR.2CTA.MULTICAST [UR10], URZ, UR12 ;  /* 0x000000ff0a0073e9 */ /* 0x0009e2000820080c */
[----:B------:R-:W-:Y:S02]  /*3990*/  NOP ;  /* 0x0000000000007918 */ /* 0x000fe40000000000 */
.L_x_68:
[----:B------:R-:W-:Y:S01]  /*39a0*/  UIADD3 UR22, UPT, UPT, UR22, 0x1, URZ ;  /* 0x0000000116167890 */ /* 0x000fe2000fffe0ff */
[----:B------:R-:W-:-:S03]  /*39b0*/  ISETP.NE.AND P0, PT, R8, 0x2, PT ;  /* 0x000000020800780c */ /* 0x000fc60003f05270 */
[----:B------:R-:W-:Y:S01]  /*39c0*/  UISETP.NE.AND UP0, UPT, UR22, 0x4, UPT ;  /* 0x000000041600788c */ /* 0x000fe2000bf05270 */
[----:B-12---:R-:W-:Y:S02]  /*39d0*/  SEL R0, RZ, 0x1, P0 ;  /* 0x00000001ff007807 */ /* 0x006fe40000000000 */
[----:B------:R-:W-:Y:S01]  /*39e0*/  SEL R8, R8, RZ, P0 ;  /* 0x000000ff08087207 */ /* 0x000fe20000000000 */
[----:B------:R-:W-:Y:S01]  /*39f0*/  USEL UR6, URZ, 0x1, UP0 ;  /* 0x00000001ff067887 */ /* 0x000fe20008000000 */
[----:B------:R-:W-:Y:S01]  /*3a00*/  LOP3.LUT R3, R3, R0, RZ, 0x3c, !PT ;  /* 0x0000000003037212 */ /* 0x000fe200078e3cff */
[----:B------:R-:W-:-:S04]  /*3a10*/  USEL UR22, UR22, URZ, UP0 ;  /* 0x000000ff16167287 */ /* 0x000fc80008000000 */
[----:B------:R-:W-:Y:S01]  /*3a20*/  LOP3.LUT R9, R9, UR6, RZ, 0x3c, !PT ;  /* 0x0000000609097c12 */ /* 0x000fe2000f8e3cff */
[----:B------:R-:W-:Y:S07]  /*3a30*/  @P1 BRA `(.L_x_74) ;  /* 0xfffffff800b01947 */ /* 0x000fee000383ffff */
[----:B------:R-:W1:Y:S01]  /*3a40*/  S2UR UR6, SR_CgaCtaId ;  /* 0x00000000000679c3 */ /* 0x000e620000008800 */
[----:B------:R-:W-:Y:S01]  /*3a50*/  ELECT P0, URZ, PT ;  /* 0x0000000000ff782f */ /* 0x000fe20003800000 */
[----:B------:R-:W-:Y:S01]  /*3a60*/  HFMA2 R0, -RZ, RZ, 0, 5.9604644775390625e-08 ;  /* 0x00000001ff007431 */ /* 0x000fe200000001ff */
[----:B------:R-:W-:-:S05]  /*3a70*/  UMOV UR7, 0x40 ;  /* 0x0000004000077882 */ /* 0x000fca0000000000 */
[----:B------:R-:W-:Y:S01]  /*3a80*/  UVIRTCOUNT.DEALLOC.SMPOOL 0x80 ;  /* 0x000000800000784c */ /* 0x000fe20000000000 */
[----:B------:R-:W-:Y:S02]  /*3a90*/  UISETP.NE.AND UP0, UPT, UR5, URZ, UPT ;  /* 0x000000ff0500728c */ /* 0x000fe4000bf05270 */
[----:B-1----:R-:W-:-:S09]  /*3aa0*/  ULEA UR6, UR6, UR7, 0x18 ;  /* 0x0000000706067291 */ /* 0x002fd2000f8ec0ff */
[----:B------:R1:W-:Y:S01]  /*3ab0*/  @P0 STS.U8 [UR6+0x1c], R0 ;  /* 0x00001c00ff000988 */ /* 0x0003e20008000006 */
[----:B------:R-:W-:Y:S05]  /*3ac0*/  BRA.U UP0, `(.L_x_75) ;  /* 0x0000000100a07547 */ /* 0x000fea000b800000 */
[----:B------:R-:W-:Y:S01]  /*3ad0*/  UIADD3 UR5, UPT, UPT, UR8, 0xd0, URZ ;  /* 0x000000d008057890 */ /* 0x000fe2000fffe0ff */
[----:B------:R-:W-:-:S03]  /*3ae0*/  SHF.L.U32 R2, R9, 0x1f, RZ ;  /* 0x0000001f09027819 */ /* 0x000fc600000006ff */
[----:B------:R-:W-:-:S09]  /*3af0*/  ULEA UR7, UR22, UR5, 0x3 ;  /* 0x0000000516077291 */ /* 0x000fd2000f8e18ff */
[----:B------:R-:W2:Y:S02]  /*3b00*/  SYNCS.PHASECHK.TRANS64.TRYWAIT P0, [UR7], R2 ;  /* 0x00000002ff0075a7 */ /* 0x000ea40008001107 */
[----:B--2---:R-:W-:Y:S05]  /*3b10*/  @!P0 BRA `(.L_x_76) ;  /* 0x0000006400048947 */ /* 0x004fea0003800000 */
.L_x_166:
[----:B------:R-:W-:-:S04]  /*3b20*/  UIADD3 UR9, UPT, UPT, UR22, 0x1, URZ ;  /* 0x0000000116097890 */ /* 0x000fc8000fffe0ff */
[----:B------:R-:W-:-:S04]  /*3b30*/  UISETP.NE.AND UP1, UPT, UR9, 0x4, UPT ;  /* 0x000000040900788c */ /* 0x000fc8000bf25270 */
[----:B----4-:R-:W-:Y:S02]  /*3b40*/  USEL UR10, URZ, 0x1, UP1 ;  /* 0x00000001ff0a7887 */ /* 0x010fe40008800000 */
[----:B------:R-:W-:-:S04]  /*3b50*/  USEL UR9, UR9, URZ, UP1 ;  /* 0x000000ff09097287 */ /* 0x000fc80008800000 */
[----:B------:R-:W-:Y:S01]  /*3b60*/  ULEA UR7, UR9, UR5, 0x3 ;  /* 0x0000000509077291 */ /* 0x000fe2000f8e18ff */
[----:B-1----:R-:W-:-:S04]  /*3b70*/  LOP3.LUT R2, R9, UR10, RZ, 0x3c, !PT ;  /* 0x0000000a09027c12 */ /* 0x002fc8000f8e3cff */
[----:B------:R-:W-:-:S04]  /*3b80*/  SHF.L.U32 R3, R2, 0x1f, RZ ;  /* 0x0000001f02037819 */ /* 0x000fc800000006ff */
[----:B------:R-:W1:Y:S02]  /*3b90*/  SYNCS.PHASECHK.TRANS64.TRYWAIT P0, [UR7], R3 ;  /* 0x00000003ff0075a7 */ /* 0x000e640008001107 */
[----:B-1----:R-:W-:Y:S05]  /*3ba0*/  @!P0 BRA `(.L_x_77) ;  /* 0x0000006000f88947 */ /* 0x002fea0003800000 */
.L_x_168:
        /* <DEDUP_REMOVED lines=9> */
.L_x_170:
[----:B------:R-:W-:-:S04]  /*3c40*/  UIADD3 UR9, UPT, UPT, UR9, 0x1, URZ ;  /* 0x0000000109097890 */ /* 0x000fc8000fffe0ff */
[----:B------:R-:W-:-:S04]  /*3c50*/  UISETP.NE.AND UP1, UPT, UR9, 0x4, UPT ;  /* 0x000000040900788c */ /* 0x000fc8000bf25270 */
[----:B------:R-:W-:Y:S02]  /*3c60*/  USEL UR7, URZ, 0x1, UP1 ;  /* 0x00000001ff077887 */ /* 0x000fe40008800000 */
[----:B------:R-:W-:-:S04]  /*3c70*/  USEL UR9, UR9, URZ, UP1 ;  /* 0x000000ff09097287 */ /* 0x000fc80008800000 */
[----:B------:R-:W-:Y:S01]  /*3c80*/  ULEA UR9, UR9, UR5, 0x3 ;  /* 0x0000000509097291 */ /* 0x000fe2000f8e18ff */
[----:B------:R-:W-:-:S04]  /*3c90*/  LOP3.LUT R2, R2, UR7, RZ, 0x3c, !PT ;  /* 0x0000000702027c12 */ /* 0x000fc8000f8e3cff */
[----:B------:R-:W-:Y:S01]  /*3ca0*/  SHF.L.U32 R2, R2, 0x1f, RZ ;  /* 0x0000001f02027819 */ /* 0x000fe200000006ff */
[----:B-1----:R-:W-:-:S04]  /*3cb0*/  IMAD.U32 R0, RZ, RZ, UR9 ;  /* 0x00000009ff007e24 */ /* 0x002fc8000f8e00ff */
[----:B------:R1:W2:Y:S03]  /*3cc0*/  SYNCS.PHASECHK.TRANS64.TRYWAIT P0, [R0+URZ], R2 ;  /* 0x00000002000075a7 */ /* 0x0002a600080011ff */
[----:B--2---:R-:W-:Y:S05]  /*3cd0*/  @!P0 NANOSLEEP.SYNCS 0x989680 ;  /* 0x009896800000895d */ /* 0x004fea0003900000 */
[----:B------:R-:W2:Y:S02]  /*3ce0*/  @!P0 SYNCS.PHASECHK.TRANS64 P0, [R0+URZ], R2 ;  /* 0x00000002000085a7 */ /* 0x000ea400080010ff */
[----:B--2---:R-:W-:Y:S05]  /*3cf0*/  @P0 BRA `(.L_x_79) ;  /* 0x0000000000200947 */ /* 0x004fea0003800000 */
.L_x_80:
[----:B--2---:R2:W4:Y:S02]  /*3d00*/  SYNCS.PHASECHK.TRANS64.TRYWAIT P0, [R0+URZ], R2 ;  /* 0x00000002000075a7 */ /* 0x00452400080011ff */
[----:B----4-:R-:W-:Y:S05]  /*3d10*/  @!P0 NANOSLEEP.SYNCS 0x989680 ;  /* 0x009896800000895d */ /* 0x010fea0003900000 */
[----:B------:R-:W4:Y:S02]  /*3d20*/  @!P0 SYNCS.PHASECHK.TRANS64 P0, [R0+URZ], R2 ;  /* 0x00000002000085a7 */ /* 0x000f2400080010ff */
[----:B----4-:R-:W-:Y:S05]  /*3d30*/  @!P0 BRA `(.L_x_80) ;  /* 0xfffffffc00f08947 */ /* 0x010fea000383ffff */
[----:B------:R-:W-:Y:S05]  /*3d40*/  BRA `(.L_x_79) ;  /* 0x00000000000c7947 */ /* 0x000fea0003800000 */
.L_x_75:
[----:B------:R-:W-:-:S04]  /*3d50*/  UIADD3 UR5, UPT, UPT, UR8, 0x110, URZ ;  /* 0x0000011008057890 */ /* 0x000fc8000fffe0ff */
[----:B------:R-:W-:-:S09]  /*3d60*/  UPRMT UR5, UR4, 0x654, UR5 ;  /* 0x0000065404057896 */ /* 0x000fd20008000005 */
[----:B------:R-:W-:Y:S03]  /*3d70*/  SYNCS.ARRIVE.TRANS64.RED.A1T0 RZ, [UR5], RZ ;  /* 0x000000ffffff79a7 */ /* 0x000fe60008100405 */
.L_x_79:
[----:B-12---:R-:W-:Y:S01]  /*3d80*/  SHF.L.U32 R2, RZ, 0x1f, RZ ;  /* 0x0000001fff027819 */ /* 0x006fe200000006ff */
[----:B------:R-:W-:Y:S01]  /*3d90*/  UIADD3 UR5, UPT, UPT, UR8, 0x110, URZ ;  /* 0x0000011008057890 */ /* 0x000fe2000fffe0ff */
[----:B------:R-:W-:Y:S02]  /*3da0*/  PLOP3.LUT P0, PT, PT, PT, UP0, 0x80, 0x8 ;  /* 0x000000000008781c */ /* 0x000fe40003f0f008 */
[----:B------:R-:W1:Y:S02]  /*3db0*/  SYNCS.PHASECHK.TRANS64.TRYWAIT P1, [UR8+0x110], R2 ;  /* 0x00011002ff0075a7 */ /* 0x000e640008021108 */
[----:B-1----:R-:W-:Y:S09]  /*3dc0*/  @!P1 BRA `(.L_x_81) ;  /* 0x0000006000a09947 */ /* 0x002ff20003800000 */
.L_x_172:
[----:B------:R-:W-:Y:S01]  /*3dd0*/  @!UP0 UPRMT UR5, UR4, 0x654, UR5 ;  /* 0x0000065404058896 */ /* 0x000fe20008000005 */
[----:B------:R-:W-:Y:S02]  /*3de0*/  UMOV UR8, 0xffff ;  /* 0x0000ffff00087882 */ /* 0x000fe40000000000 */
[----:B------:R-:W-:-:S06]  /*3df0*/  UMOV UR4, 0x1 ;  /* 0x0000000100047882 */ /* 0x000fcc0000000000 */
[----:B------:R-:W-:Y:S01]  /*3e00*/  @!P0 SYNCS.ARRIVE.TRANS64.RED.A1T0 RZ, [UR5], RZ ;  /* 0x000000ffffff89a7 */ /* 0x000fe20008100405 */
[----:B------:R-:W-:Y:S01]  /*3e10*/  NOP ;  /* 0x0000000000007918 */ /* 0x000fe20000000000 */
[----:B-1----:R-:W1:Y:S01]  /*3e20*/  LDS R0, [UR6+0x14] ;  /* 0x00001406ff007984 */ /* 0x002e620008000800 */
[----:B------:R-:W-:-:S04]  /*3e30*/  ULOP3.LUT UR5, UR24, 0xffff, URZ, 0xc0, !UPT ;  /* 0x0000ffff18057892 */ /* 0x000fc8000f8ec0ff */
[----:B------:R-:W-:-:S04]  /*3e40*/  USHF.R.U32.HI UR5, URZ, 0x5, UR5 ;  /* 0x00000005ff057899 */ /* 0x000fc80008011605 */
[----:B------:R-:W-:Y:S02]  /*3e50*/  USHF.L.U32 UR8, UR8, UR5, URZ ;  /* 0x0000000508087299 */ /* 0x000fe400080006ff */
[----:B------:R-:W-:-:S04]  /*3e60*/  USHF.L.U32 UR4, UR4, UR5, URZ ;  /* 0x0000000504047299 */ /* 0x000fc800080006ff */
[----:B-1----:R-:W-:-:S04]  /*3e70*/  LOP3.LUT R0, R0, UR8, RZ, 0xc0, !PT ;  /* 0x0000000800007c12 */ /* 0x002fc8000f8ec0ff */
[----:B------:R-:W-:-:S13]  /*3e80*/  ISETP.NE.AND P0, PT, R0, UR8, PT ;  /* 0x0000000800007c0c */ /* 0x000fda000bf05270 */
[----:B------:R-:W-:Y:S05]  /*3e90*/  @P0 BRA `(.L_x_82) ;  /* 0x0000000000580947 */ /* 0x000fea0003800000 */
[----:B------:R-:W1:Y:S02]  /*3ea0*/  LDS R0, [UR6+0x18] ;  /* 0x00001806ff007984 */ /* 0x000e640008000800 */
[----:B-1----:R-:W-:-:S04]  /*3eb0*/  LOP3.LUT R0, R0, UR4, RZ, 0xc0, !PT ;  /* 0x0000000400007c12 */ /* 0x002fc8000f8ec0ff */
[----:B------:R-:W-:-:S13]  /*3ec0*/  ISETP.NE.AND P0, PT, R0, UR4, PT ;  /* 0x0000000400007c0c */ /* 0x000fda000bf05270 */
[----:B------:R-:W-:Y:S05]  /*3ed0*/  @P0 BRA `(.L_x_83) ;  /* 0x00000000003c0947 */ /* 0x000fea0003800000 */
[----:B------:R-:W1:Y:S01]  /*3ee0*/  S2R R2, SR_LANEID ;  /* 0x0000000000027919 */ /* 0x000e620000000000 */
[----:B------:R-:W-:Y:S01]  /*3ef0*/  ULOP3.LUT UR8, URZ, UR8, URZ, 0x33, !UPT ;  /* 0x00000008ff087292 */ /* 0x000fe2000f8e33ff */
[----:B------:R-:W-:Y:S02]  /*3f00*/  VOTEU.ANY UR7, UPT, PT ;  /* 0x0000000000077886 */ /* 0x000fe400038e0100 */
[----:B------:R-:W-:-:S03]  /*3f10*/  UFLO.U32 UR7, UR7 ;  /* 0x00000007000772bd */ /* 0x000fc600080e0000 */
[----:B------:R-:W-:-:S04]  /*3f20*/  IMAD.U32 R0, RZ, RZ, UR8 ;  /* 0x00000008ff007e24 */ /* 0x000fc8000f8e00ff */
[----:B------:R2:W3:Y:S02]  /*3f30*/  REDUX UR5, R0 ;  /* 0x00000000000573c4 */ /* 0x0004e40000000000 */
[----:B------:R1:W-:Y:S02]  /*3f40*/  UTCATOMSWS.AND URZ, UR8 ;  /* 0x0000000800ff79e3 */ /* 0x0003e40008000000 */
[----:B-1----:R-:W-:Y:S02]  /*3f50*/  ISETP.EQ.U32.AND P0, PT, R2, UR7, PT ;  /* 0x0000000702007c0c */ /* 0x002fe4000bf02070 */
[----:B--2---:R-:W-:Y:S02]  /*3f60*/  LOP3.LUT R0, RZ, UR4, RZ, 0x33, !PT ;  /* 0x00000004ff007c12 */ /* 0x004fe4000f8e33ff */
[----:B---3--:R-:W-:Y:S02]  /*3f70*/  MOV R2, UR5 ;  /* 0x0000000500027c02 */ /* 0x008fe40008000f00 */
[----:B------:R-:W1:Y:S07]  /*3f80*/  REDUX UR4, R0 ;  /* 0x00000000000473c4 */ /* 0x000e6e0000000000 */
[----:B------:R2:W-:Y:S01]  /*3f90*/  @P0 ATOMS.AND RZ, [UR6+0x14], R2 ;  /* 0x00001402ffff098c */ /* 0x0005e2000a800006 */
[----:B-1----:R-:W-:-:S05]  /*3fa0*/  IMAD.U32 R0, RZ, RZ, UR4 ;  /* 0x00000004ff007e24 */ /* 0x002fca000f8e00ff */
[----:B------:R2:W-:Y:S01]  /*3fb0*/  @P0 ATOMS.AND RZ, [UR6+0x18], R0 ;  /* 0x00001800ffff098c */ /* 0x0005e2000a800006 */
[----:B------:R-:W-:Y:S05]  /*3fc0*/  BRA `(.L_x_84) ;  /* 0x0000000000147947 */ /* 0x000fea0003800000 */
.L_x_83:
[----:B------:R-:W-:Y:S02]  /*3fd0*/  MOV R2, 0x3ff0 ;  /* 0x00003ff000027802 */ /* 0x000fe40000000f00 */
[----:B---345:R-:W-:Y:S05]  /*3fe0*/  CALL.REL.NOINC `($__internal_0_$__cuda_sm10x_tcgen05_guardrail_trap_col_being_dealloced_not_returned_by_alloc) ;  /* 0x00000064007c7944 */ /* 0x038fea0003c00000 */
[----:B------:R-:W-:Y:S05]  /*3ff0*/  BRA `(.L_x_84) ;  /* 0x0000000000087947 */ /* 0x000fea0003800000 */
.L_x_82:
[----:B------:R-:W-:Y:S02]  /*4000*/  MOV R2, 0x4020 ;  /* 0x0000402000027802 */ /* 0x000fe40000000f00 */
[----:B---345:R-:W-:Y:S05]  /*4010*/  CALL.REL.NOINC `($__internal_2_$__cuda_sm10x_tcgen05_guardrail_trap_unallocated_columns_being_dealloced) ;  /* 0x0000006400887944 */ /* 0x038fea0003c00000 */
.L_x_84:
[----:B------:R-:W-:Y:S01]  /*4020*/  NOP ;  /* 0x0000000000007918 */ /* 0x000fe20000000000 */
[----:B----4-:R-:W-:Y:S05]  /*4030*/  EXIT ;  /* 0x000000000000794d */ /* 0x010fea0003800000 */
.L_x_55:
[----:B------:R-:W-:-:S09]  /*4040*/  UISETP.NE.OR UP5, UPT, UR10, 0x3, !UP5 ;  /* 0x000000030a00788c */ /* 0x000fd2000efa5670 */
[----:B------:R-:W-:Y:S05]  /*4050*/  BRA.U UP5, `(.L_x_85) ;  /* 0x0000001105747547 */ /* 0x000fea000b800000 */
[----:B------:R-:W1:Y:S01]  /*4060*/  LDC R0, c[0x0][0xb30] ;  /* 0x0002cc00ff007b82 */ /* 0x000e620000000800 */
[----:B------:R-:W2:Y:S01]  /*4070*/  LDCU.64 UR8, c[0x0][0x888] ;  /* 0x00011100ff0877ac */ /* 0x000ea20008000a00 */
[----:B------:R-:W-:Y:S02]  /*4080*/  HFMA2 R27, -RZ, RZ, 0, 0 ;  /* 0x00000000ff1b7431 */ /* 0x000fe400000001ff */
[----:B------:R-:W-:Y:S01]  /*4090*/  IMAD.MOV.U32 R29, RZ, RZ, 0x1 ;  /* 0x00000001ff1d7424 */ /* 0x000fe200078e00ff */
[----:B------:R-:W-:Y:S01]  /*40a0*/  MOV R25, 0x1000 ;  /* 0x0000100000197802 */ /* 0x000fe20000000f00 */
[----:B------:R-:W3:Y:S01]  /*40b0*/  LDCU.64 UR4, c[0x0][0x890] ;  /* 0x00011200ff0477ac */ /* 0x000ee20008000a00 */
[----:B------:R-:W-:Y:S01]  /*40c0*/  IMAD.MOV.U32 R28, RZ, RZ, RZ ;  /* 0x000000ffff1c7224 */ /* 0x000fe200078e00ff */
[----:B------:R-:W4:Y:S01]  /*40d0*/  LDC R24, c[0x0][0x370] ;  /* 0x0000dc00ff187b82 */ /* 0x000f220000000800 */
[----:B------:R-:W-:Y:S01]  /*40e0*/  UMOV UR7, 0x400 ;  /* 0x0000040000077882 */ /* 0x000fe20000000000 */
[----:B------:R-:W-:-:S02]  /*40f0*/  UPLOP3.LUT UP1, UPT, UPT, UPT, UPT, 0x40, 0x4 ;  /* 0x000000000004789c */ /* 0x000fc40003f2e870 */
[----:B------:R-:W-:-:S04]  /*4100*/  ULEA UR7, UR37, UR7, 0x18 ;  /* 0x0000000725077291 */ /* 0x000fc8000f8ec0ff */
[----:B------:R-:W4:Y:S01]  /*4110*/  LDC R3, c[0x0][0xb0c] ;  /* 0x0002c300ff037b82 */ /* 0x000f220000000800 */
[----:B------:R-:W-:Y:S02]  /*4120*/  UIADD3 UR13, UPT, UPT, UR7, 0x58, URZ ;  /* 0x00000058070d7890 */ /* 0x000fe4000fffe0ff */
[----:B--2---:R-:W-:Y:S02]  /*4130*/  UISETP.NE.U32.AND UP3, UPT, UR8, URZ, UPT ;  /* 0x000000ff0800728c */ /* 0x004fe4000bf65070 */
[----:B------:R-:W-:Y:S02]  /*4140*/  UIADD3 UR41, UPT, UPT, UR7, 0x40, URZ ;  /* 0x0000004007297890 */ /* 0x000fe4000fffe0ff */
[----:B---3--:R-:W-:Y:S01]  /*4150*/  UISETP.NE.U32.AND UP4, UPT, UR4, URZ, UPT ;  /* 0x000000ff0400728c */ /* 0x008fe2000bf85070 */
[----:B------:R-:W2:Y:S01]  /*4160*/  LDC R18, c[0x0][0xb20] ;  /* 0x0002c800ff127b82 */ /* 0x000ea20000000800 */
[----:B-1----:R-:W-:Y:S01]  /*4170*/  ISETP.NE.AND P1, PT, R0, 0x1, PT ;  /* 0x000000010000780c */ /* 0x002fe20003f25270 */
[----:B------:R-:W-:-:S02]  /*4180*/  UISETP.NE.AND.EX UP3, UPT, UR9, URZ, UPT, UP3 ;  /* 0x000000ff0900728c */ /* 0x000fc4000bf65330 */
[----:B------:R-:W-:Y:S02]  /*4190*/  UIADD3 UR33, UPT, UPT, UR7, 0x48, URZ ;  /* 0x0000004807217890 */ /* 0x000fe4000fffe0ff */
[----:B------:R-:W-:Y:S02]  /*41a0*/  UIADD3 UR25, UPT, UPT, UR7, 0x50, URZ ;  /* 0x0000005007197890 */ /* 0x000fe4000fffe0ff */
[----:B------:R-:W1:Y:S01]  /*41b0*/  LDC.64 R30, c[0x0][0x348] ;  /* 0x0000d200ff1e7b82 */ /* 0x000e620000000a00 */
[----:B------:R-:W-:Y:S02]  /*41c0*/  UPRMT UR13, UR37, 0x654, UR13 ;  /* 0x00000654250d7896 */ /* 0x000fe4000800000d */
[----:B------:R-:W-:-:S05]  /*41d0*/  UISETP.NE.AND.EX UP4, UPT, UR5, URZ, UPT, UP4 ;  /* 0x000000ff0500728c */ /* 0x000fca000bf85340 */
[----:B------:R-:W3:Y:S08]  /*41e0*/  LDC.64 R16, c[0x0][0xb10] ;  /* 0x0002c400ff107b82 */ /* 0x000ef00000000a00 */
[----:B------:R-:W1:Y:S08]  /*41f0*/  LDC.64 R6, c[0x0][0xb18] ;  /* 0x0002c600ff067b82 */ /* 0x000e700000000a00 */
[----:B------:R-:W1:Y:S08]  /*4200*/  LDC.64 R4, c[0x0][0xb28] ;  /* 0x0002ca00ff047b82 */ /* 0x000e700000000a00 */
[----:B--2-4-:R-:W1:Y:S02]  /*4210*/  LDC R19, c[0x0][0x374] ;  /* 0x0000dd00ff137b82 */ /* 0x014e640000000800 */
.L_x_96:
[C---:B------:R-:W-:Y:S02]  /*4220*/  LEA R0, R28.reuse, UR7, 0x3 ;  /* 0x000000071c007c11 */ /* 0x040fe4000f8e18ff */
[----:B------:R-:W-:Y:S02]  /*4230*/  SHF.L.U32 R2, R27, 0x1f, RZ ;  /* 0x0000001f1b027819 */ /* 0x000fe400000006ff */
[----:B------:R-:W-:Y:S02]  /*4240*/  LEA R20, R28, UR7, 0x4 ;  /* 0x000000071c147c11 */ /* 0x000fe4000f8e20ff */
[----:B--2---:R-:W2:Y:S02]  /*4250*/  SYNCS.PHASECHK.TRANS64.TRYWAIT P0, [R0+URZ+0x90], R2 ;  /* 0x00009002000075a7 */ /* 0x004ea400080011ff */
[----:B--2---:R-:W-:Y:S05]  /*4260*/  @!P0 BRA `(.L_x_86) ;  /* 0x0000005c00908947 */ /* 0x004fea0003800000 */
.L_x_173:
[----:B------:R-:W-:Y:S01]  /*4270*/  ISETP.GE.AND P0, PT, R40, 0x1, PT ;  /* 0x000000012800780c */ /* 0x000fe20003f06270 */
[----:B------:R-:W4:Y:S01]  /*4280*/  LDS.128 R20, [R20+0x120] ;  /* 0x0001200014147984 */ /* 0x000f220000000c00 */
[----:B--2---:R-:W-:Y:S01]  /*4290*/  VIADD R0, R0, 0xa0 ;  /* 0x000000a000007836 */ /* 0x004fe20000000000 */
[----:B------:R-:W-:Y:S01]  /*42a0*/  @!PT LDS RZ, [RZ] ;  /* 0x00000000fffff984 */ /* 0x000fe20000000800 */
[----:B------:R-:W-:Y:S01]  /*42b0*/  @!PT LDS RZ, [RZ] ;  /* 0x00000000fffff984 */ /* 0x000fe20000000800 */
[----:B------:R-:W-:Y:S01]  /*42c0*/  @!PT LDS RZ, [RZ] ;  /* 0x00000000fffff984 */ /* 0x000fe20000000800 */
[----:B------:R-:W-:Y:S01]  /*42d0*/  @!PT LDS RZ, [RZ] ;  /* 0x00000000fffff984 */ /* 0x000fe20000000800 */
[----:B------:R2:W-:Y:S06]  /*42e0*/  MEMBAR.ALL.CTA ;  /* 0x0000000000007992 */ /* 0x0005ec0000008000 */
[----:B--2---:R-:W2:Y:S01]  /*42f0*/  FENCE.VIEW.ASYNC.S ;  /* 0x00000000000073c6 */ /* 0x004ea20000000000 */
[----:B------:R-:W-:Y:S04]  /*4300*/  PRMT R0, RZ, 0x654, R0 ;  /* 0x00000654ff007816 */ /* 0x000fe80000000000 */
[----:B--2---:R2:W-:Y:S01]  /*4310*/  SYNCS.ARRIVE.TRANS64.RED.A1T0 RZ, [R0+URZ], RZ ;  /* 0x000000ff00ff79a7 */ /* 0x0045e200081004ff */
[----:B----4-:R-:W-:Y:S11]  /*4320*/  LOP3.LUT P3, RZ, R22, 0x1, RZ, 0xc0, !PT ;  /* 0x0000000116ff7812 */ /* 0x010ff6000786c0ff */
[----:B------:R-:W-:Y:S02]  /*4330*/  @!UPT UIADD3 URZ, UPT, UPT, URZ, URZ, URZ ;  /* 0x000000fffffff290 */ /* 0x000fe4000fffe0ff */
[----:B------:R-:W-:Y:S02]  /*4340*/  @P3 MOV R11, R20 ;  /* 0x00000014000b3202 */ /* 0x000fe40000000f00 */
[----:B------:R-:W-:Y:S01]  /*4350*/  @P3 LOP3.LUT R10, R21, 0xffff, RZ, 0xc0, !PT ;  /* 0x0000ffff150a3812 */ /* 0x000fe200078ec0ff */
[----:B--2---:R-:W-:Y:S06]  /*4360*/  @!P0 BRA `(.L_x_87) ;  /* 0x0000000000a48947 */ /* 0x004fec0003800000 */
[-C--:B-1----:R-:W-:Y:S01]  /*4370*/  IMAD.HI.U32 R0, R19, R7.reuse, RZ ;  /* 0x0000000713007227 */ /* 0x082fe200078e00ff */
[----:B------:R-:W-:Y:S02]  /*4380*/  ISETP.NE.AND P0, PT, R6, 0x1, PT ;  /* 0x000000010600780c */ /* 0x000fe40003f05270 */
[----:B------:R-:W-:Y:S01]  /*4390*/  ISETP.NE.AND P2, PT, R40, 0x1, PT ;  /* 0x000000012800780c */ /* 0x000fe20003f45270 */
[----:B---3--:R-:W-:Y:S01]  /*43a0*/  IMAD.HI.U32 R9, R24, R16, RZ ;  /* 0x0000001018097227 */ /* 0x008fe200078e00ff */
[----:B------:R-:W-:Y:S02]  /*43b0*/  SHF.R.U32.HI R0, RZ, R18, R0 ;  /* 0x00000012ff007219 */ /* 0x000fe40000011600 */
[----:B------:R-:W-:Y:S01]  /*43c0*/  ISETP.NE.AND P4, PT, R3, 0x1, PT ;  /* 0x000000010300780c */ /* 0x000fe20003f85270 */
[----:B------:R-:W-:Y:S01]  /*43d0*/  IMAD.HI.U32 R13, R10, R7, RZ ;  /* 0x000000070a0d7227 */ /* 0x000fe200078e00ff */
[----:B------:R-:W-:Y:S02]  /*43e0*/  SHF.R.U32.HI R9, RZ, R17, R9 ;  /* 0x00000011ff097219 */ /* 0x000fe40000011609 */
[----:B------:R-:W-:Y:S01]  /*43f0*/  SEL R0, R19, R0, !P0 ;  /* 0x0000000013007207 */ /* 0x000fe20004000000 */
[----:B------:R-:W-:Y:S01]  /*4400*/  IMAD.HI.U32 R12, R11, R16, RZ ;  /* 0x000000100b0c7227 */ /* 0x000fe200078e00ff */
[----:B------:R-:W-:Y:S03]  /*4410*/  SEL R9, R24, R9, !P4 ;  /* 0x0000000918097207 */ /* 0x000fe60006000000 */
[-C--:B------:R-:W-:Y:S01]  /*4420*/  IMAD.HI.U32 R8, R0, R4.reuse, RZ ;  /* 0x0000000400087227 */ /* 0x080fe200078e00ff */
[----:B------:R-:W-:Y:S03]  /*4430*/  SHF.R.U32.HI R12, RZ, R17, R12 ;  /* 0x00000011ff0c7219 */ /* 0x000fe6000001160c */
[----:B------:R-:W-:Y:S01]  /*4440*/  IMAD.HI.U32 R2, R9, R4, RZ ;  /* 0x0000000409027227 */ /* 0x000fe200078e00ff */
[-C--:B------:R-:W-:Y:S02]  /*4450*/  @P2 SHF.R.U32.HI R0, RZ, R5.reuse, R8 ;  /* 0x00000005ff002219 */ /* 0x080fe40000011608 */
[----:B------:R-:W-:Y:S02]  /*4460*/  SHF.R.U32.HI R8, RZ, R18, R13 ;  /* 0x00000012ff087219 */ /* 0x000fe4000001160d */
[----:B------:R-:W-:Y:S01]  /*4470*/  @P2 SHF.R.U32.HI R9, RZ, R5, R2 ;  /* 0x00000005ff092219 */ /* 0x000fe20000011602 */
[----:B------:R-:W-:Y:S01]  /*4480*/  IMAD R0, R40, R0, RZ ;  /* 0x0000000028007224 */ /* 0x000fe200078e02ff */
[----:B------:R-:W-:Y:S02]  /*4490*/  SEL R8, R10, R8, !P0 ;  /* 0x000000080a087207 */ /* 0x000fe40004000000 */
[----:B------:R-:W-:Y:S01]  /*44a0*/  SEL R2, R11, R12, !P4 ;  /* 0x0000000c0b027207 */ /* 0x000fe20006000000 */
[----:B------:R-:W-:Y:S01]  /*44b0*/  IMAD R12, R40, R9, RZ ;  /* 0x00000009280c7224 */ /* 0x000fe200078e02ff */
[C---:B------:R-:W-:Y:S01]  /*44c0*/  ISETP.GE.AND P0, PT, R8.reuse, R0, PT ;  /* 0x000000000800720c */ /* 0x040fe20003f06270 */
[----:B------:R-:W-:Y:S03]  /*44d0*/  IMAD.HI.U32 R0, R8, R4, RZ ;  /* 0x0000000408007227 */ /* 0x000fe600078e00ff */
[----:B------:R-:W-:Y:S02]  /*44e0*/  ISETP.GE.OR P0, PT, R2, R12, P0 ;  /* 0x0000000c0200720c */ /* 0x000fe40000706670 */
[-C--:B------:R-:W-:Y:S04]  /*44f0*/  SHF.R.U32.HI R0, RZ, R5.reuse, R0 ;  /* 0x00000005ff007219 */ /* 0x080fe80000011600 */
[----:B------:R-:W-:Y:S05]  /*4500*/  SEL R13, R8, R0, !P2 ;  /* 0x00000000080d7207 */ /* 0x000fea0005000000 */
[----:B------:R-:W-:Y:S02]  /*4510*/  IMAD.MOV R12, RZ, RZ, -R13 ;  /* 0x000000ffff0c7224 */ /* 0x000fe400078e0a0d */
[----:B------:R-:W-:Y:S04]  /*4520*/  @!P0 IMAD.HI.U32 R0, R2, R4, RZ ;  /* 0x0000000402008227 */ /* 0x000fe800078e00ff */
[----:B------:R-:W-:Y:S01]  /*4530*/  IMAD R12, R40, R12, R8 ;  /* 0x0000000c280c7224 */ /* 0x000fe200078e0208 */
[----:B------:R-:W-:Y:S04]  /*4540*/  @!P0 SHF.R.U32.HI R0, RZ, R5, R0 ;  /* 0x00000005ff008219 */ /* 0x000fe80000011600 */
[----:B------:R-:W-:Y:S04]  /*4550*/  @!P0 SEL R0, R2, R0, !P2 ;  /* 0x0000000002008207 */ /* 0x000fe80005000000 */
[----:B------:R-:W-:Y:S01]  /*4560*/  @!P0 IADD3 R13, PT, PT, R13, -R0, RZ ;  /* 0x800000000d0d8210 */ /* 0x000fe20007ffe0ff */
[----:B------:R-:W-:Y:S01]  /*4570*/  @!P0 IMAD R0, R9, R12, R0 ;  /* 0x0000000c09008224 */ /* 0x000fe200078e0200 */
[----:B------:R-:W-:Y:S01]  /*4580*/  IADD3 R9, PT, PT, -R8, RZ, RZ ;  /* 0x000000ff08097210 */ /* 0x000fe20007ffe1ff */
[--C-:B------:R-:W-:Y:S02]  /*4590*/  IMAD.MOV R12, RZ, RZ, -R2.reuse ;  /* 0x000000ffff0c7224 */ /* 0x100fe400078e0a02 */
[----:B------:R-:W-:Y:S02]  /*45a0*/  @!P0 IMAD R8, R13, R40, R2 ;  /* 0x000000280d088224 */ /* 0x000fe400078e0202 */
[----:B------:R-:W-:Y:S02]  /*45b0*/  @!P0 IMAD.MOV.U32 R2, RZ, RZ, R0 ;  /* 0x000000ffff028224 */ /* 0x000fe400078e0000 */
[----:B------:R-:W-:Y:S02]  /*45c0*/  IMAD R11, R3, R12, R11 ;  /* 0x0000000c030b7224 */ /* 0x000fe400078e020b */
[----:B------:R-:W-:Y:S02]  /*45d0*/  IMAD R10, R6, R9, R10 ;  /* 0x00000009060a7224 */ /* 0x000fe400078e020a */
[----:B------:R-:W-:Y:S02]  /*45e0*/  IMAD R11, R2, R3, R11 ;  /* 0x00000003020b7224 */ /* 0x000fe400078e020b */
[----:B------:R-:W-:Y:S02]  /*45f0*/  IMAD R10, R8, R6, R10 ;  /* 0x00000006080a7224 */ /* 0x000fe400078e020a */
.L_x_87:
[----:B------:R-:W-:Y:S05]  /*4600*/  BRA.U UP1, `(.L_x_88) ;  /* 0x0000000101107547 */ /* 0x000fea000b800000 */
[----:B------:R-:W-:Y:S04]  /*4610*/  MOV R2, UR6 ;  /* 0x0000000600027c02 */ /* 0x000fe80008000f00 */
[----:B------:R-:W-:Y:S04]  /*4620*/  SHF.L.U32 R2, R2, 0x1f, RZ ;  /* 0x0000001f02027819 */ /* 0x000fe800000006ff */
[----:B------:R-:W2:Y:S02]  /*4630*/  SYNCS.PHASECHK.TRANS64.TRYWAIT P0, [UR7+0x88], R2 ;  /* 0x00008802ff0075a7 */ /* 0x000ea40008001107 */
[----:B--2---:R-:W-:Y:S05]  /*4640*/  @!P0 BRA `(.L_x_89) ;  /* 0x0000005800ac8947 */ /* 0x004fea0003800000 */
.L_x_88:
[----:B------:R-:W-:Y:S02]  /*4650*/  R2UR UR42, R15 ;  /* 0x000000000f2a72ca */ /* 0x000fe400000e0000 */
[----:B------:R-:W-:Y:S02]  /*4660*/  R2UR UR43, R14 ;  /* 0x000000000e2b72ca */ /* 0x000fe400000e0000 */
[----:B------:R-:W-:Y:S02]  /*4670*/  ISETP.NE.U32.AND P2, PT, RZ, UR4, PT ;  /* 0x00000004ff007c0c */ /* 0x000fe4000bf45070 */
[----:B------:R-:W-:Y:S02]  /*4680*/  SHF.L.U32 R14, R29, 0x1f, RZ ;  /* 0x0000001f1d0e7819 */ /* 0x000fe400000006ff */
[----:B------:R-:W-:Y:S05]  /*4690*/  ISETP.NE.AND.EX P2, PT, RZ, UR5, PT, P2 ;  /* 0x00000005ff007c0c */ /* 0x000fea000bf45320 */
[----:B------:R-:W-:Y:S02]  /*46a0*/  USHF.L.U32 UR42, UR42, 0x8, URZ ;  /* 0x000000082a2a7899 */ /* 0x000fe400080006ff */
[----:B------:R-:W-:Y:S01]  /*46b0*/  USHF.L.U32 UR43, UR43, 0x6, URZ ;  /* 0x000000062b2b7899 */ /* 0x000fe200080006ff */
[----:B------:R-:W-:Y:S11]  /*46c0*/  BRA.U !UP4, `(.L_x_90) ;  /* 0x000000010c347547 */ /* 0x000ff6000b800000 */
[----:B------:R-:W-:Y:S01]  /*46d0*/  UPLOP3.LUT UP0, UPT, UPT, UPT, UP3, 0x80, 0x8 ;  /* 0x000000000008789c */ /* 0x000fe20003f0f030 */
[----:B--2---:R-:W-:Y:S02]  /*46e0*/  HFMA2 R0, -RZ, RZ, 0, 5.9604644775390625e-08 ;  /* 0x00000001ff007431 */ /* 0x004fe400000001ff */
[----:B------:R-:W-:Y:S03]  /*46f0*/  IMAD.MOV.U32 R96, RZ, RZ, 0x1 ;  /* 0x00000001ff607424 */ /* 0x000fe600078e00ff */
[----:B------:R-:W-:Y:S05]  /*4700*/  PLOP3.LUT P0, PT, PT, PT, UP0, 0x80, 0x8 ;  /* 0x000000000008781c */ /* 0x000fea0003f0f008 */
[----:B------:R-:W2:Y:S01]  /*4710*/  @UP0 LDCU.64 UR10, c[0x0][0x888] ;  /* 0x00011100ff0a07ac */ /* 0x000ea20008000a00 */
[----:B------:R-:W-:Y:S07]  /*4720*/  @UP0 UIMAD UR8, UR36, UR4, URZ ;  /* 0x00000004240802a4 */ /* 0x000fee000f8e02ff */
[----:B------:R-:W-:Y:S01]  /*4730*/  @!P0 PRMT R96, R0, 0x7610, R96 ;  /* 0x0000761000608816 */ /* 0x000fe20000000060 */
[----:B--2---:R-:W-:Y:S03]  /*4740*/  @UP0 UIMAD.WIDE UR10, UR8, 0x4, UR10 ;  /* 0x00000004080a08a5 */ /* 0x004fe6000f8e020a */
[----:B------:R-:W2:Y:S03]  /*4750*/  @!UP0 LDCU UR8, c[0x0][0x880] ;  /* 0x00011000ff0887ac */ /* 0x000ea60008000800 */
[----:B------:R-:W-:Y:S01]  /*4760*/  IMAD.U32 R8, RZ, RZ, UR10 ;  /* 0x0000000aff087e24 */ /* 0x000fe2000f8e00ff */
[----:B------:R-:W-:Y:S05]  /*4770*/  MOV R9, UR11 ;  /* 0x0000000b00097c02 */ /* 0x000fea0008000f00 */
[----:B-----5:R4:W5:Y:S02]  /*4780*/  @P0 LDG.E R49, desc[UR46][R8.64] ;  /* 0x0000002e08310981 */ /* 0x020964000c1e1900 */
[----:B--2-4-:R-:W-:Y:S07]  /*4790*/  @!P0 IMAD.U32 R49, RZ, RZ, UR8 ;  /* 0x00000008ff318e24 */ /* 0x014fee000f8e00ff */
.L_x_90:
[----:B-----5:R-:W-:Y:S01]  /*47a0*/  @!P2 FSETP.EQ.AND P0, PT, R49, RZ, PT ;  /* 0x000000ff3100a20b */ /* 0x020fe20003f02000 */
[----:B------:R-:W-:Y:S01]  /*47b0*/  @!UPT UIADD3 URZ, UPT, UPT, URZ, URZ, URZ ;  /* 0x000000fffffff290 */ /* 0x000fe2000fffe0ff */
[----:B------:R-:W-:Y:S11]  /*47c0*/  @!P2 BRA `(.L_x_91) ;  /* 0x000000000014a947 */ /* 0x000ff60003800000 */
[----:B------:R-:W-:Y:S02]  /*47d0*/  LOP3.LUT P2, RZ, R96, 0xff, RZ, 0xc0, !PT ;  /* 0x000000ff60ff7812 */ /* 0x000fe4000784c0ff */
[----:B------:R-:W-:Y:S04]  /*47e0*/  PLOP3.LUT P0, PT, PT, PT, UP0, 0x80, 0x8 ;  /* 0x000000000008781c */ /* 0x000fe80003f0f008 */
[----:B------:R-:W-:Y:S07]  /*47f0*/  PLOP3.LUT P0, PT, P0, PT, PT, 0x8, 0x80 ;  /* 0x000000000080781c */ /* 0x000fee000070e170 */
[----:B------:R-:W-:Y:S11]  /*4800*/  @P2 FSETP.EQ.AND P0, PT, R49, RZ, PT ;  /* 0x000000ff3100220b */ /* 0x000ff60003f02000 */
[----:B------:R-:W-:Y:S02]  /*4810*/  @!UPT UIADD3 URZ, UPT, UPT, URZ, URZ, URZ ;  /* 0x000000fffffff290 */ /* 0x000fe4000fffe0ff */
.L_x_91:
[----:B------:R-:W4:Y:S01]  /*4820*/  SYNCS.PHASECHK.TRANS64.TRYWAIT P2, [UR7+0x60], R14 ;  /* 0x0000600eff0075a7 */ /* 0x000f220008041107 */
[----:B------:R-:W-:Y:S04]  /*4830*/  ELECT P4, URZ, PT ;  /* 0x0000000000ff782f */ /* 0x000fe80003880000 */
[----:B------:R-:W-:Y:S11]  /*4840*/  PLOP3.LUT P4, PT, P0, P4, PT, 0xf2, 0x2f ;  /* 0x00000000002f781c */ /* 0x000ff60000789e72 */
[----:B------:R-:W-:Y:S02]  /*4850*/  @!UPT UIADD3 URZ, UPT, UPT, URZ, URZ, URZ ;  /* 0x000000fffffff290 */ /* 0x000fe4000fffe0ff */
[----:B-1----:R-:W-:Y:S05]  /*4860*/  @!P4 IADD3 R8, P0, PT, R30, 0x580, RZ ;  /* 0x000005801e08c810 */ /* 0x002fea0007f1e0ff */
[----:B--2---:R-:W-:Y:S01]  /*4870*/  @!P4 IMAD.X R2, RZ, RZ, R31, P0 ;  /* 0x000000ffff02c224 */ /* 0x004fe200000e061f */
[----:B----4-:R-:W-:Y:S07]  /*4880*/  @!P2 BRA `(.L_x_92) ;  /* 0x000000580034a947 */ /* 0x010fee0003800000 */
.L_x_176:
[----:B------:R-:W-:Y:S01]  /*4890*/  @!P4 R2UR UR9, R8 ;  /* 0x000000000809c2ca */ /* 0x000fe200000e0000 */
[----:B------:R-:W-:Y:S01]  /*48a0*/  VOTEU.ALL UP1, P4 ;  /* 0x0000000000ff7886 */ /* 0x000fe20002020000 */
[----:B------:R-:W-:Y:S01]  /*48b0*/  @!P4 R2UR UR8, R2 ;  /* 0x000000000208c2ca */ /* 0x000fe200000e0000 */
[----:B------:R-:W-:Y:S01]  /*48c0*/  VOTEU.ALL UP2, P4 ;  /* 0x0000000000ff7886 */ /* 0x000fe20002040000 */
[----:B------:R-:W-:Y:S01]  /*48d0*/  UMOV UR16, 0x0 ;  /* 0x0000000000107882 */ /* 0x000fe20000000000 */
[----:B------:R-:W-:Y:S01]  /*48e0*/  UMOV UR17, 0x10000000 ;  /* 0x1000000000117882 */ /* 0x000fe20000000000 */
[----:B------:R-:W-:Y:S01]  /*48f0*/  @!UP1 UIADD3 UR40, UPT, UPT, UR7, 0x200, URZ ;  /* 0x0000020007289890 */ /* 0x000fe2000fffe0ff */
[----:B-1----:R-:W-:Y:S01]  /*4900*/  @!P4 IMAD.MOV.U32 R0, RZ, RZ, 0x1000 ;  /* 0x00001000ff00c424 */ /* 0x002fe200078e00ff */
[----:B------:R-:W-:Y:S01]  /*4910*/  UMOV UR44, UR36 ;  /* 0x00000024002c7c82 */ /* 0x000fe20008000000 */
[----:B------:R-:W-:Y:S01]  /*4920*/  @!UP1 UIADD3 UR10, UPT, UPT, UR42, 0x80, URZ ;  /* 0x000000802a0a9890 */ /* 0x000fe2000fffe0ff */
[----:B------:R-:W-:Y:S01]  /*4930*/  UMOV UR11, UR43 ;  /* 0x0000002b000b7c82 */ /* 0x000fe20008000000 */
[----:B------:R-:W-:Y:S02]  /*4940*/  UMOV UR12, UR36 ;  /* 0x00000024000c7c82 */ /* 0x000fe40008000000 */
[----:B------:R-:W-:Y:S01]  /*4950*/  IMAD.U32 R8, RZ, RZ, UR9 ;  /* 0x00000009ff087e24 */ /* 0x000fe2000f8e00ff */
[----:B------:R-:W-:Y:S01]  /*4960*/  UMOV UR9, UR41 ;  /* 0x0000002900097c82 */ /* 0x000fe20008000000 */
[----:B------:R-:W-:Y:S01]  /*4970*/  IMAD.U32 R9, RZ, RZ, UR8 ;  /* 0x00000008ff097e24 */ /* 0x000fe2000f8e00ff */
[----:B------:R-:W-:Y:S02]  /*4980*/  @!UP1 UIADD3 UR8, UPT, UPT, UR7, 0xa00, URZ ;  /* 0x00000a0007089890 */ /* 0x000fe4000fffe0ff */
[----:B------:R-:W-:Y:S01]  /*4990*/  @!P4 R2UR UR18, R8 ;  /* 0x000000000812c2ca */ /* 0x000fe200000e0000 */
[----:B------:R-:W-:Y:S01]  /*49a0*/  VOTEU.ALL UP1, P4 ;  /* 0x0000000000ff7886 */ /* 0x000fe20002020000 */
[----:B------:R-:W-:Y:S01]  /*49b0*/  @!P4 R2UR UR19, R9 ;  /* 0x000000000913c2ca */ /* 0x000fe200000e0000 */
[----:B------:R-:W-:Y:S01]  /*49c0*/  UPRMT UR14, UR37, 0x654, UR41 ;  /* 0x00000654250e7896 */ /* 0x000fe20008000029 */
[----:B------:R-:W-:Y:S05]  /*49d0*/  @!P4 IADD3 R8, P0, PT, R30, 0x580, RZ ;  /* 0x000005801e08c810 */ /* 0x000fea0007f1e0ff */
[----:B------:R-:W-:Y:S06]  /*49e0*/  @!P4 IMAD.X R2, RZ, RZ, R31, P0 ;  /* 0x000000ffff02c224 */ /* 0x000fec00000e061f */
[----:B------:R1:W-:Y:S01]  /*49f0*/  @!UP2 UTMALDG.3D [UR40], [UR18], desc[UR16] ;  /* 0x000010281200a5b4 */ /* 0x0003e20008011000 */
[----:B------:R1:W-:Y:S01]  /*4a00*/  @!UP1 UTMALDG.3D [UR8], [UR18], desc[UR16] ;  /* 0x00001008120095b4 */ /* 0x0003e20008011000 */
[----:B------:R1:W-:Y:S01]  /*4a10*/  @!P4 SYNCS.ARRIVE.TRANS64.RED.A0TR RZ, [UR7+0x40], R0 ;  /* 0x00004000ffffc9a7 */ /* 0x0003e20008300407 */
[----:B------:R-:W-:Y:S01]  /*4a20*/  SYNCS.ARRIVE.TRANS64.RED.A1T0 RZ, [UR14], RZ ;  /* 0x000000ffffff79a7 */ /* 0x000fe2000810040e */
[----:B------:R-:W2:Y:S02]  /*4a30*/  SYNCS.PHASECHK.TRANS64.TRYWAIT P2, [UR7+0x68], R14 ;  /* 0x0000680eff0075a7 */ /* 0x000ea40008041107 */
[----:B-12---:R-:W-:Y:S05]  /*4a40*/  @!P2 BRA `(.L_x_93) ;  /* 0x0000005400dca947 */ /* 0x006fea0003800000 */
.L_x_178:
        /* <DEDUP_REMOVED lines=8> */
[----:B------:R-:W-:Y:S01]  /*4ad0*/  @!UP1 UIADD3 UR32, UPT, UPT, UR7, 0x1200, URZ ;  /* 0x0000120007209890 */ /* 0x000fe2000fffe0ff */
[----:B------:R-:W-:Y:S01]  /*4ae0*/  UMOV UR35, UR43 ;  /* 0x0000002b00237c82 */ /* 0x000fe20008000000 */
[----:B------:R-:W-:Y:S03]  /*4af0*/  @!UP1 UIADD3 UR10, UPT, UPT, UR42, 0xa0, URZ ;  /* 0x000000a02a0a9890 */ /* 0x000fe6000fffe0ff */
[----:B------:R-:W-:Y:S01]  /*4b00*/  IMAD.U32 R8, RZ, RZ, UR9 ;  /* 0x00000009ff087e24 */ /* 0x000fe2000f8e00ff */
[----:B------:R-:W-:Y:S01]  /*4b10*/  UMOV UR9, UR33 ;  /* 0x0000002100097c82 */ /* 0x000fe20008000000 */
[----:B------:R-:W-:Y:S01]  /*4b20*/  IMAD.U32 R9, RZ, RZ, UR8 ;  /* 0x00000008ff097e24 */ /* 0x000fe2000f8e00ff */
[----:B------:R-:W-:Y:S02]  /*4b30*/  @!UP1 UIADD3 UR8, UPT, UPT, UR7, 0x1a00, URZ ;  /* 0x00001a0007089890 */ /* 0x000fe4000fffe0ff */
[----:B------:R-:W-:Y:S01]  /*4b40*/  @!P4 R2UR UR18, R8 ;  /* 0x000000000812c2ca */ /* 0x000fe200000e0000 */
[----:B------:R-:W-:Y:S01]  /*4b50*/  VOTEU.ALL UP1, P4 ;  /* 0x0000000000ff7886 */ /* 0x000fe20002020000 */
[----:B------:R-:W-:Y:S01]  /*4b60*/  @!P4 R2UR UR19, R9 ;  /* 0x000000000913c2ca */ /* 0x000fe200000e0000 */
[----:B------:R-:W-:Y:S01]  /*4b70*/  UMOV UR11, UR43 ;  /* 0x0000002b000b7c82 */ /* 0x000fe20008000000 */
[----:B------:R-:W-:Y:S01]  /*4b80*/  UMOV UR12, UR36 ;  /* 0x00000024000c7c82 */ /* 0x000fe20008000000 */
[----:B------:R-:W-:Y:S01]  /*4b90*/  UPRMT UR14, UR37, 0x654, UR33 ;  /* 0x00000654250e7896 */ /* 0x000fe20008000021 */
[----:B------:R-:W-:Y:S05]  /*4ba0*/  @!P4 IADD3 R8, P0, PT, R30, 0x580, RZ ;  /* 0x000005801e08c810 */ /* 0x000fea0007f1e0ff */
[----:B------:R-:W-:Y:S04]  /*4bb0*/  @!P4 IMAD.X R2, RZ, RZ, R31, P0 ;  /* 0x000000ffff02c224 */ /* 0x000fe800000e061f */
[----:B------:R1:W-:Y:S01]  /*4bc0*/  @!UP2 UTMALDG.3D [UR32], [UR18], desc[UR16] ;  /* 0x000010201200a5b4 */ /* 0x0003e20008011000 */
[----:B------:R1:W-:Y:S01]  /*4bd0*/  @!UP1 UTMALDG.3D [UR8], [UR18], desc[UR16] ;  /* 0x00001008120095b4 */ /* 0x0003e20008011000 */
[----:B------:R1:W-:Y:S01]  /*4be0*/  @!P4 SYNCS.ARRIVE.TRANS64.RED.A0TR RZ, [UR7+0x48], R0 ;  /* 0x00004800ffffc9a7 */ /* 0x0003e20008300407 */
[----:B------:R-:W-:Y:S01]  /*4bf0*/  SYNCS.ARRIVE.TRANS64.RED.A1T0 RZ, [UR14], RZ ;  /* 0x000000ffffff79a7 */ /* 0x000fe2000810040e */
[----:B------:R-:W2:Y:S02]  /*4c00*/  SYNCS.PHASECHK.TRANS64.TRYWAIT P2, [UR7+0x70], R14 ;  /* 0x0000700eff0075a7 */ /* 0x000ea40008041107 */
[----:B-12---:R-:W-:Y:S05]  /*4c10*/  @!P2 BRA `(.L_x_94) ;  /* 0x000000540080a947 */ /* 0x006fea0003800000 */
.L_x_180:
[----:B------:R-:W2:Y:S01]  /*4c20*/  LDC.64 R12, c[0x0][0xb18] ;  /* 0x0002c600ff0c7b82 */ /* 0x000ea20000000a00 */
[----:B------:R-:W-:Y:S01]  /*4c30*/  @!P4 R2UR UR8, R2 ;  /* 0x000000000208c2ca */ /* 0x000fe200000e0000 */
[----:B------:R-:W-:Y:S01]  /*4c40*/  VOTEU.ALL UP1, P4 ;  /* 0x0000000000ff7886 */ /* 0x000fe20002020000 */
[----:B------:R-:W-:Y:S01]  /*4c50*/  @!P4 R2UR UR9, R8 ;  /* 0x000000000809c2ca */ /* 0x000fe200000e0000 */
[----:B------:R-:W-:Y:S01]  /*4c60*/  VOTEU.ALL UP2, P4 ;  /* 0x0000000000ff7886 */ /* 0x000fe20002040000 */
[----:B------:R-:W-:Y:S03]  /*4c70*/  UMOV UR16, 0x0 ;  /* 0x0000000000107882 */ /* 0x000fe60000000000 */
[----:B------:R-:W4:Y:S01]  /*4c80*/  @!P1 LDC R2, c[0x0][0xb0c] ;  /* 0x0002c300ff029b82 */ /* 0x000f220000000800 */
[----:B------:R-:W-:Y:S01]  /*4c90*/  @!UP1 UIADD3 UR26, UPT, UPT, UR42, 0x40, URZ ;  /* 0x000000402a1a9890 */ /* 0x000fe2000fffe0ff */
[----:B-1----:R-:W-:Y:S01]  /*4ca0*/  @!P4 IMAD.MOV.U32 R0, RZ, RZ, 0x1000 ;  /* 0x00001000ff00c424 */ /* 0x002fe200078e00ff */
[----:B------:R-:W-:Y:S01]  /*4cb0*/  @!UP1 UIADD3 UR24, UPT, UPT, UR7, 0x2200, URZ ;  /* 0x0000220007189890 */ /* 0x000fe2000fffe0ff */
[----:B------:R-:W-:Y:S01]  /*4cc0*/  @P3 SHF.R.U32.HI R26, RZ, 0x10, R21 ;  /* 0x00000010ff1a3819 */ /* 0x000fe20000011615 */
[----:B------:R-:W-:Y:S01]  /*4cd0*/  UMOV UR17, 0x10000000 ;  /* 0x1000000000117882 */ /* 0x000fe20000000000 */
[----:B------:R-:W-:Y:S01]  /*4ce0*/  UMOV UR27, UR43 ;  /* 0x0000002b001b7c82 */ /* 0x000fe20008000000 */
[----:B------:R-:W-:Y:S01]  /*4cf0*/  UMOV UR28, UR36 ;  /* 0x00000024001c7c82 */ /* 0x000fe20008000000 */
[----:B------:R-:W-:Y:S01]  /*4d00*/  IMAD.U32 R9, RZ, RZ, UR8 ;  /* 0x00000008ff097e24 */ /* 0x000fe2000f8e00ff */
[----:B------:R-:W-:Y:S01]  /*4d10*/  @!UP1 UIADD3 UR10, UPT, UPT, UR42, 0xc0, URZ ;  /* 0x000000c02a0a9890 */ /* 0x000fe2000fffe0ff */
[----:B------:R-:W-:Y:S01]  /*4d20*/  IMAD.U32 R8, RZ, RZ, UR9 ;  /* 0x00000009ff087e24 */ /* 0x000fe2000f8e00ff */
[----:B------:R-:W-:Y:S01]  /*4d30*/  @!UP1 UIADD3 UR8, UPT, UPT, UR7, 0x2a00, URZ ;  /* 0x00002a0007089890 */ /* 0x000fe2000fffe0ff */
[----:B------:R-:W-:Y:S01]  /*4d40*/  VIADD R28, R28, 0x1 ;  /* 0x000000011c1c7836 */ /* 0x000fe20000000000 */
[----:B------:R-:W-:Y:S01]  /*4d50*/  @!P4 R2UR UR19, R9 ;  /* 0x000000000913c2ca */ /* 0x000fe200000e0000 */
[----:B------:R-:W-:Y:S01]  /*4d60*/  VOTEU.ALL UP1, P4 ;  /* 0x0000000000ff7886 */ /* 0x000fe20002020000 */
[----:B------:R-:W-:Y:S01]  /*4d70*/  @!P4 R2UR UR18, R8 ;  /* 0x000000000812c2ca */ /* 0x000fe200000e0000 */
[----:B------:R-:W-:Y:S01]  /*4d80*/  UMOV UR9, UR25 ;  /* 0x0000001900097c82 */ /* 0x000fe20008000000 */
[----:B------:R-:W1:Y:S01]  /*4d90*/  LDC.64 R8, c[0x0][0xb10] ;  /* 0x0002c400ff087b82 */ /* 0x000e620000000a00 */
[----:B------:R-:W-:Y:S01]  /*4da0*/  UMOV UR11, UR43 ;  /* 0x0000002b000b7c82 */ /* 0x000fe20008000000 */
[----:B------:R-:W-:Y:S01]  /*4db0*/  UMOV UR12, UR36 ;  /* 0x00000024000c7c82 */ /* 0x000fe20008000000 */
[----:B------:R-:W-:Y:S08]  /*4dc0*/  UPRMT UR14, UR37, 0x654, UR25 ;  /* 0x00000654250e7896 */ /* 0x000ff00008000019 */
[----:B------:R1:W-:Y:S01]  /*4dd0*/  @!UP2 UTMALDG.3D [UR24], [UR18], desc[UR16] ;  /* 0x000010181200a5b4 */ /* 0x0003e20008011000 */
[----:B------:R1:W-:Y:S01]  /*4de0*/  @!UP1 UTMALDG.3D [UR8], [UR18], desc[UR16] ;  /* 0x00001008120095b4 */ /* 0x0003e20008011000 */
[----:B------:R5:W-:Y:S01]  /*4df0*/  @!P4 SYNCS.ARRIVE.TRANS64.RED.A0TR RZ, [UR7+0x50], R0 ;  /* 0x00005000ffffc9a7 */ /* 0x000be20008300407 */
[C---:B-1----:R-:W-:Y:S01]  /*4e00*/  @!P1 IMAD.HI.U32 R8, R11.reuse, R8, RZ ;  /* 0x000000080b089227 */ /* 0x042fe200078e00ff */
[----:B--2---:R-:W-:Y:S02]  /*4e10*/  @!P1 ISETP.NE.AND P0, PT, R12, 0x1, PT ;  /* 0x000000010c00980c */ /* 0x004fe40003f05270 */
[----:B----4-:R-:W-:Y:S01]  /*4e20*/  @!P1 ISETP.NE.AND P2, PT, R2, 0x1, PT ;  /* 0x000000010200980c */ /* 0x010fe20003f45270 */
[C---:B------:R-:W-:Y:S01]  /*4e30*/  @!P1 IMAD.HI.U32 R13, R10.reuse, R13, RZ ;  /* 0x0000000d0a0d9227 */ /* 0x040fe200078e00ff */
[----:B------:R-:W-:Y:S04]  /*4e40*/  @!P1 SHF.R.U32.HI R8, RZ, R9, R8 ;  /* 0x00000009ff089219 */ /* 0x000fe80000011608 */
[----:B------:R-:W-:Y:S01]  /*4e50*/  @!P1 SEL R8, R11, R8, !P2 ;  /* 0x000000080b089207 */ /* 0x000fe20005000000 */
[----:B------:R-:W-:Y:S01]  /*4e60*/  SYNCS.ARRIVE.TRANS64.RED.A1T0 RZ, [UR14], RZ ;  /* 0x000000ffffff79a7 */ /* 0x000fe2000810040e */
[----:B------:R-:W1:Y:S01]  /*4e70*/  SYNCS.PHASECHK.TRANS64.TRYWAIT P5, [UR7+0x78], R14 ;  /* 0x0000780eff0075a7 */ /* 0x000e6200080a1107 */
[----:B-----5:R-:W2:Y:S02]  /*4e80*/  @!P1 LDC R0, c[0x0][0xb20] ;  /* 0x0002c800ff009b82 */ /* 0x020ea40000000800 */
[----:B--2---:R-:W-:Y:S04]  /*4e90*/  @!P1 SHF.R.U32.HI R0, RZ, R0, R13 ;  /* 0x00000000ff009219 */ /* 0x004fe8000001160d */
[----:B------:R-:W-:Y:S05]  /*4ea0*/  @!P1 SEL R9, R10, R0, !P0 ;  /* 0x000000000a099207 */ /* 0x000fea0004000000 */
[----:B------:R-:W-:Y:S02]  /*4eb0*/  @!P1 IMAD.IADD R0, R9, 0x1, -R8 ;  /* 0x0000000109009824 */ /* 0x000fe400078e0a08 */
[----:B------:R-:W-:Y:S02]  /*4ec0*/  @!P1 IMAD.IADD R8, R8, 0x1, -R9 ;  /* 0x0000000108089824 */ /* 0x000fe400078e0a09 */
[----:B------:R-:W-:Y:S02]  /*4ed0*/  @!P1 IMAD R11, R0, R2, R11 ;  /* 0x00000002000b9224 */ /* 0x000fe400078e020b */
[----:B------:R-:W-:Y:S01]  /*4ee0*/  @!P1 IMAD R10, R8, R12, R10 ;  /* 0x0000000c080a9224 */ /* 0x000fe200078e020a */
[----:B-1----:R-:W-:Y:S06]  /*4ef0*/  @!P5 BRA `(.L_x_95) ;  /* 0x0000005000e0d947 */ /* 0x002fec0003800000 */
.L_x_182:
[----:B------:R-:W-:Y:S01]  /*4f00*/  @!P4 IADD3 R2, P0, PT, R30, 0x580, RZ ;  /* 0x000005801e02c810 */ /* 0x000fe20007f1e0ff */
[----:B------:R-:W-:Y:S01]  /*4f10*/  VOTEU.ALL UP1, P4 ;  /* 0x0000000000ff7886 */ /* 0x000fe20002020000 */
[----:B------:R-:W-:Y:S01]  /*4f20*/  VOTEU.ALL UP2, P4 ;  /* 0x0000000000ff7886 */ /* 0x000fe20002040000 */
[----:B------:R-:W-:Y:S01]  /*4f30*/  UMOV UR14, 0x0 ;  /* 0x00000000000e7882 */ /* 0x000fe20000000000 */
[----:B------:R-:W-:Y:S01]  /*4f40*/  @!P4 R2UR UR9, R2 ;  /* 0x000000000209c2ca */ /* 0x000fe200000e0000 */
[----:B-1----:R-:W-:Y:S01]  /*4f50*/  @!P4 IMAD.X R0, RZ, RZ, R31, P0 ;  /* 0x000000ffff00c224 */ /* 0x002fe200000e061f */
[----:B------:R-:W-:Y:S01]  /*4f60*/  @!UP1 UIADD3 UR17, UPT, UPT, UR7, 0x58, URZ ;  /* 0x0000005807119890 */ /* 0x000fe2000fffe0ff */
[----:B------:R-:W-:Y:S01]  /*4f70*/  ISETP.NE.AND P0, PT, R28, 0x2, PT ;  /* 0x000000021c00780c */ /* 0x000fe20003f05270 */
[----:B------:R-:W-:Y:S01]  /*4f80*/  @!UP1 UIADD3 UR18, UPT, UPT, UR42, 0x60, URZ ;  /* 0x000000602a129890 */ /* 0x000fe2000fffe0ff */
[----:B------:R-:W-:Y:S01]  /*4f90*/  LOP3.LUT R29, R29, 0x1, RZ, 0x3c, !PT ;  /* 0x000000011d1d7812 */ /* 0x000fe200078e3cff */
[----:B------:R-:W-:Y:S01]  /*4fa0*/  @!UP1 UIADD3 UR16, UPT, UPT, UR7, 0x3200, URZ ;  /* 0x0000320007109890 */ /* 0x000fe2000fffe0ff */
[----:B------:R-:W-:Y:S01]  /*4fb0*/  @!P4 R2UR UR8, R0 ;  /* 0x000000000008c2ca */ /* 0x000fe200000e0000 */
[----:B------:R-:W-:Y:S01]  /*4fc0*/  UMOV UR15, 0x10000000 ;  /* 0x10000000000f7882 */ /* 0x000fe20000000000 */
[----:B------:R-:W-:Y:S01]  /*4fd0*/  UMOV UR19, UR43 ;  /* 0x0000002b00137c82 */ /* 0x000fe20008000000 */
[----:B------:R-:W-:Y:S01]  /*4fe0*/  UMOV UR20, UR36 ;  /* 0x0000002400147c82 */ /* 0x000fe20008000000 */
[----:B------:R-:W-:Y:S01]  /*4ff0*/  @!UP1 UIADD3 UR10, UPT, UPT, UR42, 0xe0, URZ ;  /* 0x000000e02a0a9890 */ /* 0x000fe2000fffe0ff */
[----:B------:R-:W-:Y:S01]  /*5000*/  SEL R0, RZ, 0x1, P0 ;  /* 0x00000001ff007807 */ /* 0x000fe20000000000 */
[----:B------:R-:W-:Y:S01]  /*5010*/  IMAD.U32 R8, RZ, RZ, UR9 ;  /* 0x00000009ff087e24 */ /* 0x000fe2000f8e00ff */
[----:B------:R-:W-:Y:S01]  /*5020*/  UMOV UR11, UR43 ;  /* 0x0000002b000b7c82 */ /* 0x000fe20008000000 */
[----:B------:R-:W-:Y:S01]  /*5030*/  UMOV UR12, UR36 ;  /* 0x00000024000c7c82 */ /* 0x000fe20008000000 */
[----:B------:R-:W-:Y:S01]  /*5040*/  UMOV UR9, UR17 ;  /* 0x0000001100097c82 */ /* 0x000fe20008000000 */
[----:B------:R-:W-:Y:S01]  /*5050*/  @P3 R2UR UR36, R26 ;  /* 0x000000001a2432ca */ /* 0x000fe200000e0000 */
[----:B------:R-:W-:Y:S01]  /*5060*/  IMAD.IADD R15, R10, 0x1, R94 ;  /* 0x000000010a0f7824 */ /* 0x000fe200078e025e */
[----:B------:R-:W-:Y:S01]  /*5070*/  @!P4 R2UR UR22, R8 ;  /* 0x000000000816c2ca */ /* 0x000fe200000e0000 */
[----:B------:R-:W-:Y:S01]  /*5080*/  IMAD.U32 R9, RZ, RZ, UR8 ;  /* 0x00000008ff097e24 */ /* 0x000fe2000f8e00ff */
[----:B------:R-:W-:Y:S01]  /*5090*/  @!UP1 UIADD3 UR8, UPT, UPT, UR7, 0x3a00, URZ ;  /* 0x00003a0007089890 */ /* 0x000fe2000fffe0ff */
[----:B------:R-:W-:Y:S01]  /*50a0*/  LOP3.LUT R27, R27, R0, RZ, 0x3c, !PT ;  /* 0x000000001b1b7212 */ /* 0x000fe200078e3cff */
[----:B------:R-:W-:Y:S01]  /*50b0*/  VOTEU.ALL UP1, P4 ;  /* 0x0000000000ff7886 */ /* 0x000fe20002020000 */
[----:B------:R-:W-:Y:S01]  /*50c0*/  IMAD.IADD R14, R11, 0x1, R95 ;  /* 0x000000010b0e7824 */ /* 0x000fe200078e025f */
[----:B------:R-:W-:Y:S02]  /*50d0*/  @!P4 R2UR UR23, R9 ;  /* 0x000000000917c2ca */ /* 0x000fe400000e0000 */
[----:B------:R-:W-:Y:S11]  /*50e0*/  SEL R28, R28, RZ, P0 ;  /* 0x000000ff1c1c7207 */ /* 0x000ff60000000000 */
[----:B------:R2:W-:Y:S01]  /*50f0*/  @!UP2 UTMALDG.3D [UR16], [UR22], desc[UR14] ;  /* 0x00000e101600a5b4 */ /* 0x0005e20008011000 */
[----:B------:R2:W-:Y:S01]  /*5100*/  @!UP1 UTMALDG.3D [UR8], [UR22], desc[UR14] ;  /* 0x00000e08160095b4 */ /* 0x0005e20008011000 */
[----:B------:R2:W-:Y:S01]  /*5110*/  @!P4 SYNCS.ARRIVE.TRANS64.RED.A0TR RZ, [UR7+0x58], R25 ;  /* 0x00005819ffffc9a7 */ /* 0x0005e20008300407 */
[----:B------:R-:W-:Y:S01]  /*5120*/  UPLOP3.LUT UP1, UPT, UPT, UPT, UPT, 0x80, 0x8 ;  /* 0x000000000008789c */ /* 0x000fe20003f2f070 */
[----:B------:R-:W-:Y:S01]  /*5130*/  SYNCS.ARRIVE.TRANS64.RED.A1T0 RZ, [UR13], RZ ;  /* 0x000000ffffff79a7 */ /* 0x000fe2000810040d */
[----:B------:R-:W-:Y:S09]  /*5140*/  @P3 BRA `(.L_x_96) ;  /* 0xfffffff000343947 */ /* 0x000ff2000383ffff */
[----:B------:R-:W-:-:S04]  /*5150*/  SHF.L.U32 R2, R29, 0x1f, RZ ;  /* 0x0000001f1d027819 */ /* 0x000fc800000006ff */
[----:B------:R-:W1:Y:S02]  /*5160*/  SYNCS.PHASECHK.TRANS64.TRYWAIT P0, [UR7+0x60], R2 ;  /* 0x00006002ff0075a7 */ /* 0x000e640008001107 */
[----:B-1----:R-:W-:Y:S05]  /*5170*/  @!P0 BRA `(.L_x_97) ;  /* 0x0000005000588947 */ /* 0x002fea0003800000 */
.L_x_184:
[----:B------:R-:W4:Y:S02]  /*5180*/  SYNCS.PHASECHK.TRANS64.TRYWAIT P0, [UR7+0x68], R2 ;  /* 0x00006802ff0075a7 */ /* 0x000f240008001107 */
[----:B----4-:R-:W-:Y:S05]  /*5190*/  @!P0 BRA `(.L_x_98) ;  /* 0x0000005000688947 */ /* 0x010fea0003800000 */
.L_x_186:
[----:B------:R-:W4:Y:S02]  /*51a0*/  SYNCS.PHASECHK.TRANS64.TRYWAIT P0, [UR7+0x70], R2 ;  /* 0x00007002ff0075a7 */ /* 0x000f240008001107 */
[----:B----4-:R-:W-:Y:S05]  /*51b0*/  @!P0 BRA `(.L_x_99) ;  /* 0x0000005000788947 */ /* 0x010fea0003800000 */
.L_x_188:
[----:B-1----:R-:W-:-:S07]  /*51c0*/  MOV R0, UR7 ;  /* 0x0000000700007c02 */ /* 0x002fce0008000f00 */
.L_x_100:
[----:B-1----:R-:W-:-:S04]  /*51d0*/  SHF.L.U32 R2, R29, 0x1f, RZ ;  /* 0x0000001f1d027819 */ /* 0x002fc800000006ff */
[----:B------:R1:W4:Y:S03]  /*51e0*/  SYNCS.PHASECHK.TRANS64.TRYWAIT P0, [R0+URZ+0x78], R2 ;  /* 0x00007802000075a7 */ /* 0x00032600080011ff */
[----:B----4-:R-:W-:Y:S05]  /*51f0*/  @!P0 NANOSLEEP.SYNCS 0x989680 ;  /* 0x009896800000895d */ /* 0x010fea0003900000 */
[----:B------:R-:W4:Y:S02]  /*5200*/  @!P0 SYNCS.PHASECHK.TRANS64 P0, [R0+URZ+0x78], R2 ;  /* 0x00007802000085a7 */ /* 0x000f2400080010ff */
[----:B--2-4-:R-:W-:Y:S05]  /*5210*/  @P0 EXIT ;  /* 0x000000000000094d */ /* 0x014fea0003800000 */
[----:B------:R-:W-:Y:S05]  /*5220*/  BRA `(.L_x_100) ;  /* 0xfffffffc00e87947 */ /* 0x000fea000383ffff */
.L_x_85:
[----:B------:R-:W-:-:S06]  /*5230*/  UISETP.GE.AND UP1, UPT, UR10, 0x4, UPT ;  /* 0x000000040a00788c */ /* 0x000fcc000bf26270 */
[----:B------:R-:W-:-:S13]  /*5240*/  PLOP3.LUT P0, PT, PT, PT, UP1, 0x80, 0x8 ;  /* 0x000000000008781c */ /* 0x000fda0003f0f018 */
[----:B------:R-:W-:Y:S05]  /*5250*/  @!P0 EXIT ;  /* 0x000000000000894d */ /* 0x000fea0003800000 */
[----:B------:R-:W-:Y:S01]  /*5260*/  BAR.SYNC.DEFER_BLOCKING 0x6, 0xa0 ;  /* 0x0182800000007b1d */ /* 0x000fe20000010000 */
[C---:B------:R-:W-:Y:S01]  /*5270*/  IMAD.SHL.U32 R101, R109.reuse, 0x20, RZ ;  /* 0x000000206d657824 */ /* 0x040fe200078e00ff */
[----:B------:R-:W-:Y:S01]  /*5280*/  CS2R R106, SRZ ;  /* 0x00000000006a7805 */ /* 0x000fe2000001ff00 */
[C---:B------:R-:W-:Y:S01]  /*5290*/  IMAD.SHL.U32 R2, R109.reuse, 0x4, RZ ;  /* 0x000000046d027824 */ /* 0x040fe200078e00ff */
[----:B------:R-:W-:Y:S01]  /*52a0*/  CS2R R104, SRZ ;  /* 0x0000000000687805 */ /* 0x000fe2000001ff00 */
[----:B------:R-:W-:Y:S01]  /*52b0*/  IMAD.U32 R46, R109, 0x10000, RZ ;  /* 0x000100006d2e7824 */ /* 0x000fe200078e00ff */
[----:B------:R-:W-:Y:S02]  /*52c0*/  UMOV UR49, 0x400 ;  /* 0x0000040000317882 */ /* 0x000fe40000000000 */
[----:B------:R-:W1:Y:S01]  /*52d0*/  LDC R99, c[0x0][0x370] ;  /* 0x0000dc00ff637b82 */ /* 0x000e620000000800 */
[----:B------:R-:W-:Y:S01]  /*52e0*/  ULEA UR49, UR37, UR49, 0x18 ;  /* 0x0000003125317291 */ /* 0x000fe2000f8ec0ff */
[C---:B------:R-:W-:Y:S01]  /*52f0*/  LOP3.LUT R3, R101.reuse, 0x80, RZ, 0xc0, !PT ;  /* 0x0000008065037812 */ /* 0x040fe200078ec0ff */
[C---:B------:R-:W-:Y:S01]  /*5300*/  IMAD.SHL.U32 R4, R102.reuse, 0x400, RZ ;  /* 0x0000040066047824 */ /* 0x040fe200078e00ff */
[----:B------:R-:W-:Y:S01]  /*5310*/  LOP3.LUT R100, R101, 0xb60, RZ, 0xc0, !PT ;  /* 0x00000b6065647812 */ /* 0x000fe200078ec0ff */
[----:B------:R-:W-:Y:S01]  /*5320*/  UIADD3 UR4, UPT, UPT, UR49, 0x4200, URZ ;  /* 0x0000420031047890 */ /* 0x000fe2000fffe0ff */
[----:B------:R-:W-:Y:S01]  /*5330*/  LOP3.LUT R2, R3, 0x10, R2, 0xf8, !PT ;  /* 0x0000001003027812 */ /* 0x000fe200078ef802 */
[----:B------:R-:W-:Y:S01]  /*5340*/  IMAD.SHL.U32 R3, R102, 0x200000, RZ ;  /* 0x0020000066037824 */ /* 0x000fe200078e00ff */
[----:B------:R-:W2:Y:S01]  /*5350*/  LDC R42, c[0x0][0xb0c] ;  /* 0x0002c300ff2a7b82 */ /* 0x000ea20000000800 */
[----:B------:R-:W-:Y:S01]  /*5360*/  LOP3.LUT R100, R100, 0x400, R4, 0xf8, !PT ;  /* 0x0000040064647812 */ /* 0x000fe200078ef804 */
[----:B------:R-:W-:Y:S01]  /*5370*/  IMAD.MOV.U32 R45, RZ, RZ, RZ ;  /* 0x000000ffff2d7224 */ /* 0x000fe200078e00ff */
[----:B------:R-:W-:Y:S01]  /*5380*/  LOP3.LUT P0, RZ, R101, 0x80, RZ, 0xc0, !PT ;  /* 0x0000008065ff7812 */ /* 0x000fe2000780c0ff */
[----:B------:R-:W-:Y:S01]  /*5390*/  IMAD.MOV.U32 R112, RZ, RZ, RZ ;  /* 0x000000ffff707224 */ /* 0x000fe200078e00ff */
[----:B------:R-:W-:Y:S01]  /*53a0*/  LOP3.LUT R3, R3, 0x200000, RZ, 0xc0, !PT ;  /* 0x0020000003037812 */ /* 0x000fe200078ec0ff */
[----:B------:R-:W-:Y:S01]  /*53b0*/  IMAD.U32 R108, RZ, RZ, UR4 ;  /* 0x00000004ff6c7e24 */ /* 0x000fe2000f8e00ff */
[----:B------:R-:W-:Y:S01]  /*53c0*/  LOP3.LUT R100, R100, R2, RZ, 0xfc, !PT ;  /* 0x0000000264647212 */ /* 0x000fe200078efcff */
[----:B------:R-:W3:Y:S01]  /*53d0*/  LDC R97, c[0x0][0xb20] ;  /* 0x0002c800ff617b82 */ /* 0x000ee20000000800 */
[----:B------:R-:W4:Y:S01]  /*53e0*/  LDS R0, [UR49+0x140] ;  /* 0x00014031ff007984 */ /* 0x000f220008000800 */
[----:B------:R-:W-:Y:S01]  /*53f0*/  LOP3.LUT R46, R3, 0x400000, R46, 0xf8, !PT ;  /* 0x00400000032e7812 */ /* 0x000fe200078ef82e */
[----:B------:R-:W1:Y:S01]  /*5400*/  LDCU.64 UR52, c[0x0][0x348] ;  /* 0x00006900ff3477ac */ /* 0x000e620008000a00 */
[----:B------:R-:W-:-:S02]  /*5410*/  P2R R2, PR, RZ, 0x1 ;  /* 0x00000001ff027803 */ /* 0x000fc40000000000 */
[----:B------:R-:W-:Y:S01]  /*5420*/  LOP3.LUT R109, R109, 0x60, RZ, 0xc0, !PT ;  /* 0x000000606d6d7812 */ /* 0x000fe200078ec0ff */
[----:B------:R-:W1:Y:S01]  /*5430*/  LDCU.64 UR38, c[0x0][0x888] ;  /* 0x00011100ff2677ac */ /* 0x000e620008000a00 */
[----:B------:R-:W1:Y:S01]  /*5440*/  LDC R41, c[0x0][0xb30] ;  /* 0x0002cc00ff297b82 */ /* 0x000e620000000800 */
[----:B------:R-:W1:Y:S01]  /*5450*/  LDCU.64 UR44, c[0x0][0x890] ;  /* 0x00011200ff2c77ac */ /* 0x000e620008000a00 */
[----:B------:R-:W-:-:S06]  /*5460*/  UIADD3 UR48, UPT, UPT, UR49, 0x200, URZ ;  /* 0x0000020031307890 */ /* 0x000fcc000fffe0ff */
[----:B------:R-:W1:Y:S08]  /*5470*/  LDC.64 R92, c[0x0][0xb10] ;  /* 0x0002c400ff5c7b82 */ /* 0x000e700000000a00 */
[----:B------:R-:W1:Y:S08]  /*5480*/  LDC.64 R38, c[0x0][0xb18] ;  /* 0x0002c600ff267b82 */ /* 0x000e700000000a00 */
[----:B------:R-:W1:Y:S08]  /*5490*/  LDC.64 R36, c[0x0][0xb28] ;  /* 0x0002ca00ff247b82 */ /* 0x000e700000000a00 */
[----:B------:R-:W1:Y:S01]  /*54a0*/  LDC.64 R90, c[0x0][0x8b0] ;  /* 0x00022c00ff5a7b82 */ /* 0x000e620000000a00 */
[----:B----4-:R-:W-:-:S07]  /*54b0*/  IMAD.IADD R46, R0, 0x1, R46 ;  /* 0x00000001002e7824 */ /* 0x010fce00078e022e */
[----:B------:R-:W4:Y:S08]  /*54c0*/  LDC.64 R88, c[0x0][0x8a8] ;  /* 0x00022a00ff587b82 */ /* 0x000f300000000a00 */
[----:B--23--:R-:W1:Y:S02]  /*54d0*/  LDC R98, c[0x0][0x374] ;  /* 0x0000dd00ff627b82 */ /* 0x00ce640000000800 */
.L_x_142:
[----:B------:R-:W-:Y:S02]  /*54e0*/  LEA R0, R112, UR49, 0x3 ;  /* 0x0000003170007c11 */ /* 0x000fe4000f8e18ff */
[----:B------:R-:W-:Y:S02]  /*54f0*/  SHF.L.U32 R2, R106, 0x1f, RZ ;  /* 0x0000001f6a027819 */ /* 0x000fe400000006ff */
[----:B------:R-:W-:Y:S02]  /*5500*/  LEA R16, R112, UR49, 0x4 ;  /* 0x0000003170107c11 */ /* 0x000fe4000f8e20ff */
[----:B------:R-:W2:Y:S02]  /*5510*/  SYNCS.PHASECHK.TRANS64.TRYWAIT P0, [R0+URZ+0x90], R2 ;  /* 0x00009002000075a7 */ /* 0x000ea400080011ff */
[----:B-12---:R-:W-:Y:S05]  /*5520*/  @!P0 BRA `(.L_x_101) ;  /* 0x0000004c00b48947 */ /* 0x006fea0003800000 */
.L_x_189:
[----:B------:R-:W3:Y:S01]  /*5530*/  LDC.64 R10, c[0x0][0xb10] ;  /* 0x0002c400ff0a7b82 */ /* 0x000ee20000000a00 */
[----:B------:R-:W4:Y:S01]  /*5540*/  LDS.128 R16, [R16+0x120] ;  /* 0x0001200010107984 */ /* 0x000f220000000c00 */
[----:B-1----:R-:W-:Y:S01]  /*5550*/  ISETP.NE.AND P1, PT, R41, 0x1, PT ;  /* 0x000000012900780c */ /* 0x002fe20003f25270 */
[----:B--2---:R-:W-:Y:S01]  /*5560*/  VIADD R0, R0, 0xa0 ;  /* 0x000000a000007836 */ /* 0x004fe20000000000 */
[----:B------:R-:W-:Y:S04]  /*5570*/  ISETP.GE.AND P0, PT, R40, 0x1, PT ;  /* 0x000000012800780c */ /* 0x000fe80003f06270 */
[----:B------:R-:W1:Y:S01]  /*5580*/  LDC.64 R8, c[0x0][0xb18] ;  /* 0x0002c600ff087b82 */ /* 0x000e620000000a00 */
[----:B------:R-:W-:Y:S01]  /*5590*/  PRMT R0, RZ, 0x654, R0 ;  /* 0x00000654ff007816 */ /* 0x000fe20000000000 */
[----:B------:R-:W-:Y:S01]  /*55a0*/  @!PT LDS RZ, [RZ] ;  /* 0x00000000fffff984 */ /* 0x000fe20000000800 */
[----:B------:R-:W-:Y:S01]  /*55b0*/  @!PT LDS RZ, [RZ] ;  /* 0x00000000fffff984 */ /* 0x000fe20000000800 */
[----:B------:R-:W-:Y:S01]  /*55c0*/  @!PT LDS RZ, [RZ] ;  /* 0x00000000fffff984 */ /* 0x000fe20000000800 */
[----:B------:R-:W-:Y:S01]  /*55d0*/  @!PT LDS RZ, [RZ] ;  /* 0x00000000fffff984 */ /* 0x000fe20000000800 */
[----:B------:R2:W-:Y:S06]  /*55e0*/  MEMBAR.ALL.CTA ;  /* 0x0000000000007992 */ /* 0x0005ec0000008000 */
[----:B--2---:R-:W2:Y:S01]  /*55f0*/  FENCE.VIEW.ASYNC.S ;  /* 0x00000000000073c6 */ /* 0x004ea20000000000 */
[----:B------:R-:W1:Y:S08]  /*5600*/  @!P1 LDC R12, c[0x0][0xb20] ;  /* 0x0002c800ff0c9b82 */ /* 0x000e700000000800 */
[----:B------:R-:W1:Y:S01]  /*5610*/  @!P1 LDC R7, c[0x0][0xb0c] ;  /* 0x0002c300ff079b82 */ /* 0x000e620000000800 */
[----:B--2---:R2:W-:Y:S01]  /*5620*/  SYNCS.ARRIVE.TRANS64.RED.A1T0 RZ, [R0+URZ], RZ ;  /* 0x000000ff00ff79a7 */ /* 0x0045e200081004ff */
[----:B----4-:R-:W-:Y:S04]  /*5630*/  LOP3.LUT P4, RZ, R18, 0x1, RZ, 0xc0, !PT ;  /* 0x0000000112ff7812 */ /* 0x010fe8000788c0ff */
[----:B------:R-:W-:Y:S09]  /*5640*/  P2R R110, PR, RZ, 0x10 ;  /* 0x00000010ff6e7803 */ /* 0x000ff20000000000 */
[----:B------:R-:W-:Y:S02]  /*5650*/  @P4 MOV R44, R16 ;  /* 0x00000010002c4202 */ /* 0x000fe40000000f00 */
[----:B------:R-:W-:Y:S01]  /*5660*/  @P4 LOP3.LUT R43, R17, 0xffff, RZ, 0xc0, !PT ;  /* 0x0000ffff112b4812 */ /* 0x000fe200078ec0ff */
[----:B--23--:R-:W-:Y:S06]  /*5670*/  @!P0 BRA `(.L_x_102) ;  /* 0x0000000000a48947 */ /* 0x00cfec0003800000 */
[----:B------:R-:W-:Y:S01]  /*5680*/  IMAD.HI.U32 R0, R98, R39, RZ ;  /* 0x0000002762007227 */ /* 0x000fe200078e00ff */
[----:B------:R-:W-:Y:S02]  /*5690*/  ISETP.NE.AND P0, PT, R38, 0x1, PT ;  /* 0x000000012600780c */ /* 0x000fe40003f05270 */
[----:B------:R-:W-:Y:S01]  /*56a0*/  ISETP.NE.AND P2, PT, R40, 0x1, PT ;  /* 0x000000012800780c */ /* 0x000fe20003f45270 */
[----:B------:R-:W-:Y:S01]  /*56b0*/  IMAD.HI.U32 R4, R99, R92, RZ ;  /* 0x0000005c63047227 */ /* 0x000fe200078e00ff */
[----:B------:R-:W-:Y:S02]  /*56c0*/  SHF.R.U32.HI R0, RZ, R97, R0 ;  /* 0x00000061ff007219 */ /* 0x000fe40000011600 */
[----:B------:R-:W-:Y:S01]  /*56d0*/  ISETP.NE.AND P3, PT, R42, 0x1, PT ;  /* 0x000000012a00780c */ /* 0x000fe20003f65270 */
[----:B------:R-:W-:Y:S01]  /*56e0*/  IMAD.HI.U32 R6, R43, R39, RZ ;  /* 0x000000272b067227 */ /* 0x000fe200078e00ff */
[-C--:B------:R-:W-:Y:S02]  /*56f0*/  SHF.R.U32.HI R4, RZ, R93.reuse, R4 ;  /* 0x0000005dff047219 */ /* 0x080fe40000011604 */
[----:B------:R-:W-:Y:S01]  /*5700*/  SEL R0, R98, R0, !P0 ;  /* 0x0000000062007207 */ /* 0x000fe20004000000 */
[----:B------:R-:W-:Y:S01]  /*5710*/  IMAD.HI.U32 R5, R44, R92, RZ ;  /* 0x0000005c2c057227 */ /* 0x000fe200078e00ff */
[----:B------:R-:W-:Y:S03]  /*5720*/  SEL R4, R99, R4, !P3 ;  /* 0x0000000463047207 */ /* 0x000fe60005800000 */
[-C--:B------:R-:W-:Y:S01]  /*5730*/  IMAD.HI.U32 R3, R0, R36.reuse, RZ ;  /* 0x0000002400037227 */ /* 0x080fe200078e00ff */
[----:B------:R-:W-:Y:S03]  /*5740*/  SHF.R.U32.HI R5, RZ, R93, R5 ;  /* 0x0000005dff057219 */ /* 0x000fe60000011605 */
[----:B------:R-:W-:Y:S01]  /*5750*/  IMAD.HI.U32 R2, R4, R36, RZ ;  /* 0x0000002404027227 */ /* 0x000fe200078e00ff */
[----:B------:R-:W-:Y:S02]  /*5760*/  @P2 SHF.R.U32.HI R0, RZ, R37, R3 ;  /* 0x00000025ff002219 */ /* 0x000fe40000011603 */
[----:B------:R-:W-:Y:S02]  /*5770*/  SHF.R.U32.HI R3, RZ, R97, R6 ;  /* 0x00000061ff037219 */ /* 0x000fe40000011606 */
[----:B------:R-:W-:Y:S01]  /*5780*/  @P2 SHF.R.U32.HI R4, RZ, R37, R2 ;  /* 0x00000025ff042219 */ /* 0x000fe20000011602 */
[----:B------:R-:W-:Y:S01]  /*5790*/  IMAD R0, R40, R0, RZ ;  /* 0x0000000028007224 */ /* 0x000fe200078e02ff */
[----:B------:R-:W-:Y:S02]  /*57a0*/  SEL R3, R43, R3, !P0 ;  /* 0x000000032b037207 */ /* 0x000fe40004000000 */
[----:B------:R-:W-:Y:S01]  /*57b0*/  SEL R2, R44, R5, !P3 ;  /* 0x000000052c027207 */ /* 0x000fe20005800000 */
[----:B------:R-:W-:Y:S01]  /*57c0*/  IMAD R5, R40, R4, RZ ;  /* 0x0000000428057224 */ /* 0x000fe200078e02ff */
[C---:B------:R-:W-:Y:S01]  /*57d0*/  ISETP.GE.AND P0, PT, R3.reuse, R0, PT ;  /* 0x000000000300720c */ /* 0x040fe20003f06270 */
[C---:B------:R-:W-:Y:S03]  /*57e0*/  IMAD.HI.U32 R0, R3.reuse, R36, RZ ;  /* 0x0000002403007227 */ /* 0x040fe600078e00ff */
[C---:B------:R-:W-:Y:S02]  /*57f0*/  ISETP.GE.OR P0, PT, R2.reuse, R5, P0 ;  /* 0x000000050200720c */ /* 0x040fe40000706670 */
[----:B------:R-:W-:Y:S04]  /*5800*/  SHF.R.U32.HI R0, RZ, R37, R0 ;  /* 0x00000025ff007219 */ /* 0x000fe80000011600 */
[C---:B------:R-:W-:Y:S05]  /*5810*/  SEL R6, R3.reuse, R0, !P2 ;  /* 0x0000000003067207 */ /* 0x040fea0005000000 */
        /* <DEDUP_REMOVED lines=14> */
[----:B------:R-:W-:Y:S07]  /*5900*/  IMAD R43, R3, R38, R43 ;  /* 0x00000026032b7224 */ /* 0x000fee00078e022b */
.L_x_102:
[----:B-1----:R-:W-:Y:S01]  /*5910*/  @!P1 ISETP.NE.AND P0, PT, R8, 0x1, PT ;  /* 0x000000010800980c */ /* 0x002fe20003f05270 */
[----:B------:R-:W-:Y:S01]  /*5920*/  @!P1 IMAD.HI.U32 R0, R44, R10, RZ ;  /* 0x0000000a2c009227 */ /* 0x000fe200078e00ff */
[----:B------:R-:W-:Y:S01]  /*5930*/  @!P1 ISETP.NE.AND P2, PT, R7, 0x1, PT ;  /* 0x000000010700980c */ /* 0x000fe20003f45270 */
[----:B------:R-:W-:Y:S01]  /*5940*/  ULOP3.LUT UP0, URZ, UR48, 0x90, URZ, 0xc0, !UPT ;  /* 0x0000009030ff7892 */ /* 0x000fe2000f80c0ff */
[----:B------:R-:W-:Y:S01]  /*5950*/  R2UR UR42, R14 ;  /* 0x000000000e2a72ca */ /* 0x000fe200000e0000 */
[----:B------:R-:W-:Y:S01]  /*5960*/  @!P1 IMAD.HI.U32 R2, R43, R9, RZ ;  /* 0x000000092b029227 */ /* 0x000fe200078e00ff */
[----:B------:R-:W-:Y:S02]  /*5970*/  @!P1 SHF.R.U32.HI R0, RZ, R11, R0 ;  /* 0x0000000bff009219 */ /* 0x000fe40000011600 */
[----:B------:R-:W-:Y:S01]  /*5980*/  R2UR UR41, R15 ;  /* 0x000000000f2972ca */ /* 0x000fe200000e0000 */
[----:B------:R-:W-:Y:S01]  /*5990*/  VIADD R112, R112, 0x1 ;  /* 0x0000000170707836 */ /* 0x000fe20000000000 */
[----:B------:R-:W-:Y:S02]  /*59a0*/  @!P1 SHF.R.U32.HI R2, RZ, R12, R2 ;  /* 0x0000000cff029219 */ /* 0x000fe40000011602 */
[----:B------:R-:W-:Y:S02]  /*59b0*/  @!P1 SEL R3, R44, R0, !P2 ;  /* 0x000000002c039207 */ /* 0x000fe40005000000 */
[----:B------:R-:W-:Y:S02]  /*59c0*/  @!P1 SEL R2, R43, R2, !P0 ;  /* 0x000000022b029207 */ /* 0x000fe40004000000 */
[----:B------:R-:W-:Y:S01]  /*59d0*/  @P4 SHF.R.U32.HI R103, RZ, 0x10, R17 ;  /* 0x00000010ff674819 */ /* 0x000fe20000011611 */
[----:B------:R-:W-:Y:S02]  /*59e0*/  USHF.L.U32 UR42, UR42, 0x6, URZ ;  /* 0x000000062a2a7899 */ /* 0x000fe400080006ff */
[----:B------:R-:W-:Y:S02]  /*59f0*/  @!P1 IMAD.IADD R0, R2, 0x1, -R3 ;  /* 0x0000000102009824 */ /* 0x000fe400078e0a03 */
[----:B------:R-:W-:Y:S01]  /*5a00*/  @!P1 IMAD.IADD R2, R3, 0x1, -R2 ;  /* 0x0000000103029824 */ /* 0x000fe200078e0a02 */
[----:B------:R-:W-:Y:S01]  /*5a10*/  USHF.L.U32 UR41, UR41, 0x8, URZ ;  /* 0x0000000829297899 */ /* 0x000fe200080006ff */
[----:B------:R-:W-:Y:S02]  /*5a20*/  @!P1 IMAD R44, R0, R7, R44 ;  /* 0x00000007002c9224 */ /* 0x000fe400078e022c */
[----:B------:R-:W-:Y:S01]  /*5a30*/  @!P1 IMAD R43, R2, R8, R43 ;  /* 0x00000008022b9224 */ /* 0x000fe200078e022b */
[----:B------:R-:W-:Y:S08]  /*5a40*/  BRA.U !UP0, `(.L_x_103) ;  /* 0x0000000108407547 */ /* 0x000ff0000b800000 */
[----:B------:R-:W1:Y:S01]  /*5a50*/  LDCU.64 UR8, c[0x4][0x88] ;  /* 0x01001100ff0877ac */ /* 0x000e620008000a00 */
[----:B------:R-:W-:Y:S01]  /*5a60*/  MOV R3, 0x0 ;  /* 0x0000000000037802 */ /* 0x000fe20000000f00 */
[----:B------:R-:W-:Y:S02]  /*5a70*/  HFMA2 R12, -RZ, RZ, 0, 5.9604644775390625e-08 ;  /* 0x00000001ff0c7431 */ /* 0x000fe400000001ff */
[----:B------:R-:W-:Y:S02]  /*5a80*/  IMAD.MOV.U32 R8, RZ, RZ, 0x70 ;  /* 0x00000070ff087424 */ /* 0x000fe400078e00ff */
[----:B------:R-:W-:Y:S01]  /*5a90*/  IMAD.MOV.U32 R13, RZ, RZ, RZ ;  /* 0x000000ffff0d7224 */ /* 0x000fe200078e00ff */
[----:B------:R-:W2:Y:S01]  /*5aa0*/  LDCU.64 UR6, c[0x4][0x90] ;  /* 0x01001200ff0677ac */ /* 0x000ea20008000a00 */
[----:B------:R-:W3:Y:S01]  /*5ab0*/  LDC.64 R2, c[0x4][R3] ;  /* 0x0100000003027b82 */ /* 0x000ee20000000a00 */
[----:B------:R-:W4:Y:S01]  /*5ac0*/  LDCU.64 UR4, c[0x4][0x8] ;  /* 0x01000100ff0477ac */ /* 0x000f220008000a00 */
[----:B-1----:R-:W-:Y:S01]  /*5ad0*/  MOV R5, UR9 ;  /* 0x0000000900057c02 */ /* 0x002fe20008000f00 */
[----:B------:R-:W-:Y:S01]  /*5ae0*/  IMAD.U32 R4, RZ, RZ, UR8 ;  /* 0x00000008ff047e24 */ /* 0x000fe2000f8e00ff */
[----:B--2---:R-:W-:Y:S01]  /*5af0*/  MOV R7, UR7 ;  /* 0x0000000700077c02 */ /* 0x004fe20008000f00 */
[----:B------:R-:W-:Y:S01]  /*5b00*/  IMAD.U32 R6, RZ, RZ, UR6 ;  /* 0x00000006ff067e24 */ /* 0x000fe2000f8e00ff */
[----:B----4-:R-:W-:Y:S01]  /*5b10*/  MOV R11, UR5 ;  /* 0x00000005000b7c02 */ /* 0x010fe20008000f00 */
[----:B------:R-:W-:Y:S02]  /*5b20*/  IMAD.U32 R10, RZ, RZ, UR4 ;  /* 0x00000004ff0a7e24 */ /* 0x000fe4000f8e00ff */
[----:B------:R-:W-:Y:S07]  /*5b30*/  LEPC R20, `(.L_x_103) ;  /* 0x000000001014794e */ /* 0x000fee0000000000 */
[----:B---3-5:R-:W-:Y:S05]  /*5b40*/  CALL.ABS.NOINC R2 ;  /* 0x0000000002007343 */ /* 0x028fea0003c00000 */
.L_x_103:
[----:B------:R-:W-:Y:S01]  /*5b50*/  LOP3.LUT P0, RZ, R108, 0x90, RZ, 0xc0, !PT ;  /* 0x000000906cff7812 */ /* 0x000fe2000780c0ff */
[----:B------:R-:W-:Y:S11]  /*5b60*/  BSSY.RECONVERGENT B6, `(.L_x_104) ;  /* 0x0000013000067945 */ /* 0x000ff60003800200 */
[----:B------:R-:W-:Y:S01]  /*5b70*/  @!UPT UIADD3 URZ, UPT, UPT, URZ, URZ, URZ ;  /* 0x000000fffffff290 */ /* 0x000fe2000fffe0ff */
[----:B------:R-:W-:Y:S05]  /*5b80*/  @!P0 BRA `(.L_x_105) ;  /* 0x0000000000408947 */ /* 0x000fea0003800000 */
        /* <DEDUP_REMOVED lines=16> */
.L_x_105:
[----:B------:R-:W-:Y:S05]  /*5c90*/  BSYNC.RECONVERGENT B6 ;  /* 0x0000000000067941 */ /* 0x000fea0003800200 */
.L_x_104:
[----:B------:R-:W-:Y:S01]  /*5ca0*/  ISETP.NE.U32.AND P4, PT, R90, RZ, PT ;  /* 0x000000ff5a00720c */ /* 0x000fe20003f85070 */
[----:B------:R-:W-:Y:S01]  /*5cb0*/  UISETP.NE.AND UP2, UPT, UR50, URZ, UPT ;  /* 0x000000ff3200728c */ /* 0x000fe2000bf45270 */
[----:B------:R-:W-:Y:S01]  /*5cc0*/  ISETP.NE.U32.AND P3, PT, RZ, UR38, PT ;  /* 0x00000026ff007c0c */ /* 0x000fe2000bf65070 */
[----:B------:R-:W-:Y:S01]  /*5cd0*/  UISETP.NE.U32.AND UP1, UPT, UR44, URZ, UPT ;  /* 0x000000ff2c00728c */ /* 0x000fe2000bf25070 */
[----:B------:R-:W-:Y:S01]  /*5ce0*/  ISETP.NE.AND.EX P4, PT, R91, RZ, PT, P4 ;  /* 0x000000ff5b00720c */ /* 0x000fe20003f85340 */
[----:B------:R-:W-:Y:S01]  /*5cf0*/  UPLOP3.LUT UP0, UPT, UPT, UPT, UPT, 0x40, 0x4 ;  /* 0x000000000004789c */ /* 0x000fe20003f0e870 */
[----:B------:R-:W-:Y:S01]  /*5d00*/  ISETP.NE.AND.EX P3, PT, RZ, UR39, PT, P3 ;  /* 0x00000027ff007c0c */ /* 0x000fe2000bf65330 */
[----:B------:R-:W-:Y:S01]  /*5d10*/  UISETP.NE.AND.EX UP1, UPT, UR45, URZ, UPT, UP1 ;  /* 0x000000ff2d00728c */ /* 0x000fe2000bf25310 */
[----:B------:R-:W-:Y:S04]  /*5d20*/  PLOP3.LUT P1, PT, PT, PT, UP2, 0x80, 0x8 ;  /* 0x000000000008781c */ /* 0x000fe80003f2f028 */
[----:B------:R-:W-:Y:S06]  /*5d30*/  @UP2 UPLOP3.LUT UP0, UPT, UPT, UPT, UP1, 0x80, 0x8 ;  /* 0x000000000008289c */ /* 0x000fec0003f0f010 */
[----:B------:R-:W-:Y:S01]  /*5d40*/  PLOP3.LUT P0, PT, PT, PT, UP0, 0x80, 0x8 ;  /* 0x000000000008781c */ /* 0x000fe20003f0f008 */
[----:B------:R-:W-:Y:S01]  /*5d50*/  @!UPT UIADD3 URZ, UPT, UPT, URZ, URZ, URZ ;  /* 0x000000fffffff290 */ /* 0x000fe2000fffe0ff */
[----:B------:R-:W-:Y:S11]  /*5d60*/  BRA.U !UP1, `(.L_x_106) ;  /* 0x0000000109387547 */ /* 0x000ff6000b800000 */
[----:B------:R-:W-:Y:S01]  /*5d70*/  UISETP.NE.U32.AND UP0, UPT, UR38, URZ, UPT ;  /* 0x000000ff2600728c */ /* 0x000fe2000bf05070 */
[----:B------:R-:W-:Y:S02]  /*5d80*/  HFMA2 R0, -RZ, RZ, 0, 5.9604644775390625e-08 ;  /* 0x00000001ff007431 */ /* 0x000fe400000001ff */
[----:B------:R-:W-:Y:S01]  /*5d90*/  IMAD.MOV.U32 R96, RZ, RZ, 0x1 ;  /* 0x00000001ff607424 */ /* 0x000fe200078e00ff */
[----:B------:R-:W-:Y:S06]  /*5da0*/  UISETP.NE.AND.EX UP0, UPT, UR39, URZ, UPT, UP0 ;  /* 0x000000ff2700728c */ /* 0x000fec000bf05300 */
[----:B------:R-:W-:Y:S05]  /*5db0*/  PLOP3.LUT P2, PT, PT, PT, UP0, 0x80, 0x8 ;  /* 0x000000000008781c */ /* 0x000fea0003f4f008 */
[----:B------:R-:W1:Y:S01]  /*5dc0*/  @UP0 LDCU.64 UR6, c[0x0][0x888] ;  /* 0x00011100ff0607ac */ /* 0x000e620008000a00 */
[----:B------:R-:W-:Y:S07]  /*5dd0*/  @UP0 UIMAD UR4, UR36, UR44, URZ ;  /* 0x0000002c240402a4 */ /* 0x000fee000f8e02ff */
[----:B------:R-:W-:Y:S01]  /*5de0*/  @!P2 PRMT R96, R0, 0x7610, R96 ;  /* 0x000076100060a816 */ /* 0x000fe20000000060 */
[----:B-1----:R-:W-:Y:S03]  /*5df0*/  @UP0 UIMAD.WIDE UR6, UR4, 0x4, UR6 ;  /* 0x00000004040608a5 */ /* 0x002fe6000f8e0206 */
[----:B------:R-:W1:Y:S03]  /*5e00*/  @!UP0 LDCU UR4, c[0x0][0x880] ;  /* 0x00011000ff0487ac */ /* 0x000e660008000800 */
[----:B------:R-:W-:Y:S01]  /*5e10*/  IMAD.U32 R2, RZ, RZ, UR6 ;  /* 0x00000006ff027e24 */ /* 0x000fe2000f8e00ff */
[----:B------:R-:W-:Y:S05]  /*5e20*/  MOV R3, UR7 ;  /* 0x0000000700037c02 */ /* 0x000fea0008000f00 */
[----:B-----5:R2:W5:Y:S02]  /*5e30*/  @P2 LDG.E R49, desc[UR46][R2.64] ;  /* 0x0000002e02312981 */ /* 0x020564000c1e1900 */
[----:B-12---:R-:W-:Y:S02]  /*5e40*/  @!P2 IMAD.U32 R49, RZ, RZ, UR4 ;  /* 0x00000004ff31ae24 */ /* 0x006fe4000f8e00ff */
.L_x_106:
[----:B------:R-:W-:Y:S05]  /*5e50*/  @!P4 BRA `(.L_x_107) ;  /* 0x000000000020c947 */ /* 0x000fea0003800000 */
[----:B------:R-:W-:Y:S04]  /*5e60*/  ISETP.NE.U32.AND P2, PT, R88, RZ, PT ;  /* 0x000000ff5800720c */ /* 0x000fe80003f45070 */
[----:B------:R-:W-:Y:S11]  /*5e70*/  ISETP.NE.AND.EX P2, PT, R89, RZ, PT, P2 ;  /* 0x000000ff5900720c */ /* 0x000ff60003f45320 */
[----:B------:R-:W-:Y:S02]  /*5e80*/  @!UPT UIADD3 URZ, UPT, UPT, URZ, URZ, URZ ;  /* 0x000000fffffff290 */ /* 0x000fe4000fffe0ff */
[----:B------:R-:W1:Y:S01]  /*5e90*/  @P2 LDC.64 R2, c[0x0][0x8a8] ;  /* 0x00022a00ff022b82 */ /* 0x000e620000000a00 */
[----:B------:R-:W-:Y:S04]  /*5ea0*/  @P2 IMAD R0, R90, UR36, RZ ;  /* 0x000000245a002c24 */ /* 0x000fe8000f8e02ff */
[----:B-1----:R-:W-:Y:S05]  /*5eb0*/  @P2 IMAD.WIDE R2, R0, 0x4, R2 ;  /* 0x0000000400022825 */ /* 0x002fea00078e0202 */
[----:B-----5:R1:W5:Y:S02]  /*5ec0*/  @P2 LDG.E R47, desc[UR46][R2.64] ;  /* 0x0000002e022f2981 */ /* 0x020364000c1e1900 */
[----:B-1----:R-:W2:Y:S02]  /*5ed0*/  @!P2 LDC R47, c[0x0][0x8a0] ;  /* 0x00022800ff2fab82 */ /* 0x002ea40000000800 */
.L_x_107:
[----:B-----5:R-:W-:Y:S01]  /*5ee0*/  FSETP.NEU.AND P2, PT, R49, RZ, PT ;  /* 0x000000ff3100720b */ /* 0x020fe20003f4d000 */
[----:B------:R-:W-:Y:S01]  /*5ef0*/  BSSY B1, `(.L_x_108) ;  /* 0x0000042000017945 */ /* 0x000fe20003800000 */
[----:B------:R-:W-:Y:S01]  /*5f00*/  SEL R2, RZ, 0xffffffff, P3 ;  /* 0xffffffffff027807 */ /* 0x000fe20001800000 */
[----:B------:R-:W-:Y:S01]  /*5f10*/  IMAD.MOV.U32 R114, RZ, RZ, 0x1 ;  /* 0x00000001ff727424 */ /* 0x000fe200078e00ff */
[----:B------:R-:W-:Y:S01]  /*5f20*/  LOP3.LUT P3, RZ, R96, 0xff, RZ, 0xc0, !PT ;  /* 0x000000ff60ff7812 */ /* 0x000fe2000786c0ff */
[----:B------:R-:W-:Y:S01]  /*5f30*/  IMAD R48, R45, 0x80, R46 ;  /* 0x000000802d307824 */ /* 0x000fe200078e022e */
[----:B------:R-:W-:Y:S02]  /*5f40*/  @P1 SEL R0, RZ, 0xffffffff, P2 ;  /* 0xffffffffff001807 */ /* 0x000fe40001000000 */
[----:B------:R-:W-:Y:S02]  /*5f50*/  CS2R R86, SRZ ;  /* 0x0000000000567805 */ /* 0x000fe4000001ff00 */
[----:B------:R-:W-:Y:S02]  /*5f60*/  LEA R3, R105, UR49, 0x3 ;  /* 0x0000003169037c11 */ /* 0x000fe4000f8e18ff */
[----:B------:R-:W-:Y:S02]  /*5f70*/  CS2R R84, SRZ ;  /* 0x0000000000547805 */ /* 0x000fe4000001ff00 */
[----:B------:R-:W-:Y:S02]  /*5f80*/  @P0 SEL R0, R2, R0, !P3 ;  /* 0x0000000002000207 */ /* 0x000fe40005800000 */
[----:B------:R-:W-:Y:S02]  /*5f90*/  CS2R R82, SRZ ;  /* 0x0000000000527805 */ /* 0x000fe4000001ff00 */
[----:B------:R-:W-:Y:S02]  /*5fa0*/  LEA R111, R45, UR49, 0x3 ;  /* 0x000000312d6f7c11 */ /* 0x000fe4000f8e18ff */
[----:B------:R-:W-:Y:S02]  /*5fb0*/  CS2R R80, SRZ ;  /* 0x0000000000507805 */ /* 0x000fe4000001ff00 */
[----:B------:R-:W-:Y:S02]  /*5fc0*/  @P1 LOP3.LUT R0, R0, 0x1, RZ, 0xc0, !PT ;  /* 0x0000000100001812 */ /* 0x000fe400078ec0ff */
[----:B------:R-:W-:Y:S02]  /*5fd0*/  SHF.L.U32 R4, R107, 0x1f, RZ ;  /* 0x0000001f6b047819 */ /* 0x000fe400000006ff */
[----:B------:R-:W-:Y:S04]  /*5fe0*/  ISETP.NE.U32.OR P5, PT, R0, 0x1, !P1 ;  /* 0x000000010000780c */ /* 0x000fe80004fa5470 */
[----:B------:R-:W-:Y:S09]  /*5ff0*/  P2R R117, PR, RZ, 0x20 ;  /* 0x00000020ff757803 */ /* 0x000ff20000000000 */
[----:B------:R-:W-:Y:S04]  /*6000*/  @P5 SHF.L.U32 R0, R104, 0x1f, RZ ;  /* 0x0000001f68005819 */ /* 0x000fe800000006ff */
[----:B------:R1:W3:Y:S01]  /*6010*/  @P5 SYNCS.PHASECHK.TRANS64.TRYWAIT P1, [R3+URZ+0x40], R0 ;  /* 0x00004000030055a7 */ /* 0x0002e200080211ff */
[----:B------:R4:W2:Y:S01]  /*6020*/  SYNCS.PHASECHK.TRANS64.TRYWAIT P0, [R111+URZ+0xb0], R4 ;  /* 0x0000b0046f0075a7 */ /* 0x0008a200080011ff */
[----:B-1----:R-:W-:Y:S02]  /*6030*/  SEL R0, RZ, 0xffffffff, P2 ;  /* 0xffffffffff007807 */ /* 0x002fe40001000000 */
[----:B------:R-:W-:Y:S11]  /*6040*/  PLOP3.LUT P2, PT, PT, PT, UP1, 0x80, 0x8 ;  /* 0x000000000008781c */ /* 0x000ff60003f4f018 */
[----:B------:R-:W-:Y:S02]  /*6050*/  @!UPT UIADD3 URZ, UPT, UPT, URZ, URZ, URZ ;  /* 0x000000fffffff290 */ /* 0x000fe4000fffe0ff */
[----:B------:R-:W-:Y:S04]  /*6060*/  @P2 SEL R0, R2, R0, !P3 ;  /* 0x0000000002002207 */ /* 0x000fe80005800000 */
[----:B------:R-:W-:Y:S04]  /*6070*/  LOP3.LUT R0, R0, 0x1, RZ, 0xc0, !PT ;  /* 0x0000000100007812 */ /* 0x000fe800078ec0ff */
[----:B------:R-:W-:Y:S04]  /*6080*/  ISETP.NE.U32.AND P4, PT, R0, 0x1, PT ;  /* 0x000000010000780c */ /* 0x000fe80003f85070 */
[----:B------:R-:W-:Y:S02]  /*6090*/  P2R R115, PR, RZ, 0x10 ;  /* 0x00000010ff737803 */ /* 0x000fe40000000000 */
[----:B---3--:R-:W-:Y:S01]  /*60a0*/  @P5 SEL R114, RZ, 0x1, !P1 ;  /* 0x00000001ff725807 */ /* 0x008fe20004800000 */
[----:B--2-4-:R-:W-:Y:S06]  /*60b0*/  @!P5 BRA `(.L_x_109) ;  /* 0x000000000094d947 */ /* 0x014fec0003800000 */
[----:B------:R-:W-:Y:S01]  /*60c0*/  @P4 IMAD R5, R105, 0x1000, R100 ;  /* 0x0000100069054824 */ /* 0x000fe200078e0264 */
[----:B------:R-:W-:Y:S01]  /*60d0*/  LOP3.LUT P5, RZ, R101, 0x80, RZ, 0xc0, !PT ;  /* 0x0000008065ff7812 */ /* 0x000fe200078ac0ff */
[----:B------:R-:W-:Y:S01]  /*60e0*/  BSSY B0, `(.L_x_110) ;  /* 0x0000010000007945 */ /* 0x000fe20003800000 */
[----:B------:R-:W-:Y:S01]  /*60f0*/  ISETP.NE.AND P2, PT, R114, RZ, PT ;  /* 0x000000ff7200720c */ /* 0x000fe20003f45270 */
[----:B------:R-:W-:Y:S01]  /*6100*/  @P4 VIADD R2, R5, UR49 ;  /* 0x0000003105024c36 */ /* 0x000fe20008000000 */
[----:B------:R-:W-:Y:S02]  /*6110*/  PLOP3.LUT P1, PT, PT, PT, PT, 0x8, 0x80 ;  /* 0x000000000080781c */ /* 0x000fe40003f2e170 */
[----:B------:R-:W-:Y:S02]  /*6120*/  CS2R R82, SRZ ;  /* 0x0000000000527805 */ /* 0x000fe4000001ff00 */
[----:B------:R-:W-:Y:S01]  /*6130*/  @P4 PLOP3.LUT P1, PT, P5, PT, PT, 0x80, 0x8 ;  /* 0x000000000008481c */ /* 0x000fe20002f2f070 */
[C---:B------:R-:W-:Y:S01]  /*6140*/  @P4 VIADD R0, R2.reuse, 0x200 ;  /* 0x0000020002004836 */ /* 0x040fe20000000000 */
[----:B------:R-:W-:Y:S01]  /*6150*/  CS2R R80, SRZ ;  /* 0x0000000000507805 */ /* 0x000fe2000001ff00 */
[----:B------:R-:W-:Y:S01]  /*6160*/  @P4 VIADD R2, R2, 0x210 ;  /* 0x0000021002024836 */ /* 0x000fe20000000000 */
[----:B------:R-:W-:Y:S02]  /*6170*/  CS2R R86, SRZ ;  /* 0x0000000000567805 */ /* 0x000fe4000001ff00 */
[----:B------:R-:W-:Y:S07]  /*6180*/  CS2R R84, SRZ ;  /* 0x0000000000547805 */ /* 0x000fee000001ff00 */
[----:B------:R-:W-:Y:S01]  /*6190*/  @P1 VIADD R2, R0, 0xfffffff0 ;  /* 0xfffffff000021836 */ /* 0x000fe20000000000 */
[----:B------:R-:W-:Y:S06]  /*61a0*/  @P2 BRA `(.L_x_111) ;  /* 0x00000000000c2947 */ /* 0x000fec0003800000 */
[----:B------:R-:W-:Y:S04]  /*61b0*/  SHF.L.U32 R0, R104, 0x1f, RZ ;  /* 0x0000001f68007819 */ /* 0x000fe800000006ff */
[----:B------:R-:W1:Y:S02]  /*61c0*/  SYNCS.PHASECHK.TRANS64.TRYWAIT P1, [R3+URZ+0x40], R0 ;  /* 0x00004000030075a7 */ /* 0x000e6400080211ff */
[----:B-1----:R-:W-:Y:S05]  /*61d0*/  @!P1 BRA `(.L_x_112) ;  /* 0x00000040009c9947 */ /* 0x002fea0003800000 */
.L_x_111:
[----:B------:R-:W-:Y:S05]  /*61e0*/  BSYNC B0 ;  /* 0x0000000000007941 */ /* 0x000fea0003800000 */
.L_x_110:
[----:B------:R-:W-:Y:S01]  /*61f0*/  ISETP.NE.AND P1, PT, R115, RZ, PT ;  /* 0x000000ff7300720c */ /* 0x000fe20003f25270 */
[----:B-1----:R-:W-:Y:S02]  /*6200*/  VIADD R3, R3, 0x60 ;  /* 0x0000006003037836 */ /* 0x002fe40000000000 */
[----:B------:R-:W-:Y:S02]  /*6210*/  IMAD.U32 R0, RZ, RZ, UR37 ;  /* 0x00000025ff007e24 */ /* 0x000fe4000f8e00ff */
[----:B------:R-:W-:Y:S03]  /*6220*/  VIADD R105, R105, 0x1 ;  /* 0x0000000169697836 */ /* 0x000fe60000000000 */
[----:B------:R-:W-:Y:S05]  /*6230*/  PRMT R0, R0, 0x654, R3 ;  /* 0x0000065400007816 */ /* 0x000fea0000000003 */
[----:B------:R1:W2:Y:S04]  /*6240*/  @P1 LDS.128 R80, [R5+UR49+0x200] ;  /* 0x0002003105501984 */ /* 0x0002a80008000c00 */
[----:B------:R1:W3:Y:S01]  /*6250*/  @P1 LDS.128 R84, [R2] ;  /* 0x0000000002541984 */ /* 0x0002e20000000c00 */
[C---:B------:R-:W-:Y:S01]  /*6260*/  ISETP.NE.AND P1, PT, R105.reuse, 0x4, PT ;  /* 0x000000046900780c */ /* 0x040fe20003f25270 */
[----:B------:R-:W-:Y:S01]  /*6270*/  @!PT LDS RZ, [RZ] ;  /* 0x00000000fffff984 */ /* 0x000fe20000000800 */
[----:B------:R-:W-:Y:S01]  /*6280*/  @!PT LDS RZ, [RZ] ;  /* 0x00000000fffff984 */ /* 0x000fe20000000800 */
[----:B------:R-:W-:Y:S01]  /*6290*/  @!PT LDS RZ, [RZ] ;  /* 0x00000000fffff984 */ /* 0x000fe20000000800 */
[----:B------:R-:W-:Y:S01]  /*62a0*/  @!PT LDS RZ, [RZ] ;  /* 0x00000000fffff984 */ /* 0x000fe20000000800 */
[----:B------:R4:W-:Y:S06]  /*62b0*/  MEMBAR.ALL.CTA ;  /* 0x0000000000007992 */ /* 0x0009ec0000008000 */
[----:B----4-:R-:W4:Y:S01]  /*62c0*/  FENCE.VIEW.ASYNC.S ;  /* 0x00000000000073c6 */ /* 0x010f220000000000 */
[----:B------:R-:W-:Y:S01]  /*62d0*/  SEL R105, R105, RZ, P1 ;  /* 0x000000ff69697207 */ /* 0x000fe20000800000 */
[----:B----4-:R4:W-:Y:S02]  /*62e0*/  SYNCS.ARRIVE.TRANS64.RED.A1T0 RZ, [R0+URZ], RZ ;  /* 0x000000ff00ff79a7 */ /* 0x0109e400081004ff */
[----:B----4-:R-:W-:Y:S04]  /*62f0*/  SEL R0, RZ, 0x1, P1 ;  /* 0x00000001ff007807 */ /* 0x010fe80000800000 */
[----:B-12---:R-:W-:Y:S02]  /*6300*/  LOP3.LUT R104, R104, R0, RZ, 0x3c, !PT ;  /* 0x0000000068687212 */ /* 0x006fe400078e3cff */
.L_x_109:
[----:B------:R-:W-:Y:S05]  /*6310*/  BSYNC B1 ;  /* 0x0000000000017941 */ /* 0x000fea0003800000 */
.L_x_108:
[----:B------:R-:W-:Y:S04]  /*6320*/  SHF.R.U32.HI R0, RZ, 0x15, R48 ;  /* 0x00000015ff007819 */ /* 0x000fe80000011630 */
[----:B------:R-:W-:Y:S01]  /*6330*/  LOP3.LUT P1, RZ, R0, 0x3, R102, 0x48, !PT ;  /* 0x0000000300ff7812 */ /* 0x000fe20007824866 */
[----:B------:R-:W-:Y:S01]  /*6340*/  @!UPT UIADD3 URZ, UPT, UPT, URZ, URZ, URZ ;  /* 0x000000fffffff290 */ /* 0x000fe2000fffe0ff */
[----:B------:R-:W-:Y:S11]  /*6350*/  @P0 BRA `(.L_x_113) ;  /* 0x0000000000080947 */ /* 0x000ff60003800000 */
[----:B------:R-:W1:Y:S02]  /*6360*/  SYNCS.PHASECHK.TRANS64.TRYWAIT P0, [R111+URZ+0xb0], R4 ;  /* 0x0000b0046f0075a7 */ /* 0x000e6400080011ff */
[----:B-1----:R-:W-:Y:S05]  /*6370*/  @!P0 BRA `(.L_x_114) ;  /* 0x0000004000488947 */ /* 0x002fea0003800000 */
.L_x_113:
[----:B------:R-:W-:Y:S05]  /*6380*/  @!P1 BRA `(.L_x_115) ;  /* 0x0000000000409947 */ /* 0x000fea0003800000 */
[----:B------:R-:W2:Y:S01]  /*6390*/  LDCU.64 UR8, c[0x4][0x78] ;  /* 0x01000f00ff0877ac */ /* 0x000ea20008000a00 */
[----:B------:R-:W-:Y:S01]  /*63a0*/  MOV R3, 0x0 ;  /* 0x0000000000037802 */ /* 0x000fe20000000f00 */
[----:B------:R-:W-:Y:S02]  /*63b0*/  HFMA2 R12, -RZ, RZ, 0, 5.9604644775390625e-08 ;  /* 0x00000001ff0c7431 */ /* 0x000fe400000001ff */
[----:B------:R-:W-:Y:S02]  /*63c0*/  IMAD.MOV.U32 R8, RZ, RZ, 0x192 ;  /* 0x00000192ff087424 */ /* 0x000fe400078e00ff */
[----:B------:R-:W-:Y:S01]  /*63d0*/  IMAD.MOV.U32 R13, RZ, RZ, RZ ;  /* 0x000000ffff0d7224 */ /* 0x000fe200078e00ff */
[----:B------:R-:W4:Y:S01]  /*63e0*/  LDCU.64 UR6, c[0x4][0x80] ;  /* 0x01001000ff0677ac */ /* 0x000f220008000a00 */
[----:B------:R-:W3:Y:S01]  /*63f0*/  LDC.64 R2, c[0x4][R3] ;  /* 0x0100000003027b82 */ /* 0x000ee20000000a00 */
[----:B------:R-:W5:Y:S01]  /*6400*/  LDCU.64 UR4, c[0x4][0x18] ;  /* 0x01000300ff0477ac */ /* 0x000f620008000a00 */
[----:B--2---:R-:W-:Y:S01]  /*6410*/  MOV R5, UR9 ;  /* 0x0000000900057c02 */ /* 0x004fe20008000f00 */
[----:B-1----:R-:W-:Y:S01]  /*6420*/  IMAD.U32 R4, RZ, RZ, UR8 ;  /* 0x00000008ff047e24 */ /* 0x002fe2000f8e00ff */
[----:B----4-:R-:W-:Y:S01]  /*6430*/  MOV R7, UR7 ;  /* 0x0000000700077c02 */ /* 0x010fe20008000f00 */
[----:B------:R-:W-:Y:S01]  /*6440*/  IMAD.U32 R6, RZ, RZ, UR6 ;  /* 0x00000006ff067e24 */ /* 0x000fe2000f8e00ff */
[----:B-----5:R-:W-:Y:S01]  /*6450*/  MOV R11, UR5 ;  /* 0x00000005000b7c02 */ /* 0x020fe20008000f00 */
[----:B------:R-:W-:Y:S02]  /*6460*/  IMAD.U32 R10, RZ, RZ, UR4 ;  /* 0x00000004ff0a7e24 */ /* 0x000fe4000f8e00ff */
[----:B------:R-:W-:Y:S07]  /*6470*/  LEPC R20, `(.L_x_115) ;  /* 0x000000001014794e */ /* 0x000fee0000000000 */
[----:B---3--:R-:W-:Y:S05]  /*6480*/  CALL.ABS.NOINC R2 ;  /* 0x0000000002007343 */ /* 0x008fea0003c00000 */
.L_x_115:
[----:B-1----:R-:W-:Y:S01]  /*6490*/  F2FP.F16.E5M2.UNPACK_B R4, R81 ;  /* 0x00000051ff04723e */ /* 0x002fe200020004ff */
[----:B------:R-:W-:Y:S05]  /*64a0*/  WARPSYNC.ALL ;  /* 0x0000000000007948 */ /* 0x000fea0003800000 */
[----:B------:R-:W-:Y:S01]  /*64b0*/  R2UR UR4, R48 ;  /* 0x00000000300472ca */ /* 0x000fe200000e0000 */
[--C-:B------:R-:W-:Y:S01]  /*64c0*/  HADD2.F32 R53, -RZ, R4.reuse.H0_H0 ;  /* 0x20000004ff357230 */ /* 0x100fe20000004100 */
[-C--:B------:R-:W-:Y:S01]  /*64d0*/  F2FP.F16.E5M2.UNPACK_B R3, R80.reuse ;  /* 0x00000050ff03723e */ /* 0x080fe200020004ff */
[----:B------:R-:W-:Y:S01]  /*64e0*/  HADD2.F32 R54, -RZ, R4.H1_H1 ;  /* 0x30000004ff367230 */ /* 0x000fe20000004100 */
[----:B------:R-:W-:Y:S01]  /*64f0*/  F2FP.F16.E5M2.UNPACK_B R0, R80.H1 ;  /* 0x00000050ff00723e */ /* 0x000fe200030004ff */
[----:B------:R-:W-:Y:S01]  /*6500*/  BSSY.RECONVERGENT B0, `(.L_x_116) ;  /* 0x000009e000007945 */ /* 0x000fe20003800200 */
[----:B------:R-:W-:Y:S01]  /*6510*/  F2FP.F16.E5M2.UNPACK_B R64, R83.H1 ;  /* 0x00000053ff40723e */ /* 0x000fe200030004ff */
[--C-:B------:R-:W-:Y:S01]  /*6520*/  HADD2.F32 R2, -RZ, R3.reuse.H0_H0 ;  /* 0x20000003ff027230 */ /* 0x100fe20000004100 */
[----:B---3--:R-:W-:Y:S01]  /*6530*/  F2FP.F16.E5M2.UNPACK_B R74, R86 ;  /* 0x00000056ff4a723e */ /* 0x008fe200020004ff */
[----:B------:R-:W-:Y:S01]  /*6540*/  HADD2.F32 R50, -RZ, R3.H1_H1 ;  /* 0x30000003ff327230 */ /* 0x000fe20000004100 */
[----:B------:R-:W-:Y:S01]  /*6550*/  F2FP.F16.E5M2.UNPACK_B R3, R81.H1 ;  /* 0x00000051ff03723e */ /* 0x000fe200030004ff */
[--C-:B------:R-:W-:Y:S01]  /*6560*/  HADD2.F32 R51, -RZ, R0.reuse.H0_H0 ;  /* 0x20000000ff337230 */ /* 0x100fe20000004100 */
[----:B------:R-:W-:Y:S01]  /*6570*/  MOV R116, 0x10 ;  /* 0x0000001000747802 */ /* 0x000fe20000000f00 */
[----:B------:R-:W-:Y:S01]  /*6580*/  HADD2.F32 R52, -RZ, R0.H1_H1 ;  /* 0x30000000ff347230 */ /* 0x000fe20000004100 */
[-C--:B------:R-:W-:Y:S01]  /*6590*/  F2FP.F16.E5M2.UNPACK_B R0, R82.reuse ;  /* 0x00000052ff00723e */ /* 0x080fe200020004ff */
[----:B------:R-:W1:Y:S01]  /*65a0*/  LDTM.x32 R4, tmem[UR4] ;  /* 0x00000004000479ee */ /* 0x000e6200082c0000 */
[----:B------:R-:W-:Y:S01]  /*65b0*/  LOP3.LUT P5, RZ, R101, 0x80, RZ, 0xc0, !PT ;  /* 0x0000008065ff7812 */ /* 0x000fe200078ac0ff */
[--C-:B------:R-:W-:Y:S01]  /*65c0*/  HADD2.F32 R55, -RZ, R3.reuse.H0_H0 ;  /* 0x20000003ff377230 */ /* 0x100fe20000004100 */
[----:B------:R-:W-:Y:S01]  /*65d0*/  IADD3 R113, PT, PT, R100, UR49, RZ ;  /* 0x0000003164717c10 */ /* 0x000fe2000fffe0ff */
[--C-:B------:R-:W-:Y:S01]  /*65e0*/  HADD2.F32 R57, -RZ, R0.reuse.H0_H0 ;  /* 0x20000000ff397230 */ /* 0x100fe20000004100 */
[----:B------:R-:W-:Y:S01]  /*65f0*/  SEL R116, R116, 0xfffffff0, !P5 ;  /* 0xfffffff074747807 */ /* 0x000fe20006800000 */
[----:B------:R-:W-:Y:S01]  /*6600*/  HADD2.F32 R58, -RZ, R0.H1_H1 ;  /* 0x30000000ff3a7230 */ /* 0x000fe20000004100 */
[----:B------:R-:W-:Y:S01]  /*6610*/  F2FP.F16.E5M2.UNPACK_B R0, R83 ;  /* 0x00000053ff00723e */ /* 0x000fe200020004ff */
[----:B------:R-:W-:Y:S01]  /*6620*/  HADD2.F32 R56, -RZ, R3.H1_H1 ;  /* 0x30000003ff387230 */ /* 0x000fe20000004100 */
[----:B------:R-:W-:Y:S01]  /*6630*/  F2FP.F16.E5M2.UNPACK_B R3, R82.H1 ;  /* 0x00000052ff03723e */ /* 0x000fe200030004ff */
[----:B------:R-:W-:Y:S01]  /*6640*/  HADD2.F32 R73, -RZ, R74.H0_H0 ;  /* 0x2000004aff497230 */ /* 0x000fe20000004100 */
[----:B------:R-:W-:Y:S01]  /*6650*/  IADD3 R113, PT, PT, R113, R116, RZ ;  /* 0x0000007471717210 */ /* 0x000fe20007ffe0ff */
[--C-:B------:R-:W-:Y:S01]  /*6660*/  HADD2.F32 R61, -RZ, R0.reuse.H0_H0 ;  /* 0x20000000ff3d7230 */ /* 0x100fe20000004100 */
[----:B------:R-:W-:Y:S01]  /*6670*/  ISETP.NE.AND P0, PT, R109, RZ, PT ;  /* 0x000000ff6d00720c */ /* 0x000fe20003f05270 */
[----:B------:R-:W-:Y:S01]  /*6680*/  HADD2.F32 R62, -RZ, R0.H1_H1 ;  /* 0x30000000ff3e7230 */ /* 0x000fe20000004100 */
[-C--:B------:R-:W-:Y:S01]  /*6690*/  F2FP.F16.E5M2.UNPACK_B R0, R84.reuse.H1 ;  /* 0x00000054ff00723e */ /* 0x080fe200030004ff */
[--C-:B------:R-:W-:Y:S01]  /*66a0*/  HADD2.F32 R59, -RZ, R3.reuse.H0_H0 ;  /* 0x20000003ff3b7230 */ /* 0x100fe20000004100 */
[----:B------:R-:W-:Y:S01]  /*66b0*/  ISETP.NE.AND P6, PT, R117, RZ, PT ;  /* 0x000000ff7500720c */ /* 0x000fe20003fc5270 */
[----:B------:R-:W-:Y:S01]  /*66c0*/  HADD2.F32 R60, -RZ, R3.H1_H1 ;  /* 0x30000003ff3c7230 */ /* 0x000fe20000004100 */
[----:B------:R-:W-:Y:S01]  /*66d0*/  F2FP.F16.E5M2.UNPACK_B R3, R84 ;  /* 0x00000054ff03723e */ /* 0x000fe200020004ff */
[--C-:B------:R-:W-:Y:S02]  /*66e0*/  HADD2.F32 R67, -RZ, R0.reuse.H0_H0 ;  /* 0x20000000ff437230 */ /* 0x100fe40000004100 */
[----:B------:R-:W-:Y:S01]  /*66f0*/  HADD2.F32 R68, -RZ, R0.H1_H1 ;  /* 0x30000000ff447230 */ /* 0x000fe20000004100 */
[----:B------:R-:W-:Y:S01]  /*6700*/  F2FP.F16.E5M2.UNPACK_B R0, R85.H1 ;  /* 0x00000055ff00723e */ /* 0x000fe200030004ff */
[--C-:B------:R-:W-:Y:S02]  /*6710*/  HADD2.F32 R65, -RZ, R3.reuse.H0_H0 ;  /* 0x20000003ff417230 */ /* 0x100fe40000004100 */
[C---:B-1----:R-:W-:Y:S01]  /*6720*/  FMUL R7, R47.reuse, R7 ;  /* 0x000000072f077220 */ /* 0x042fe20000400000 */
[----:B------:R-:W-:Y:S01]  /*6730*/  HADD2.F32 R66, -RZ, R3.H1_H1 ;  /* 0x30000003ff427230 */ /* 0x000fe20000004100 */
[----:B------:R-:W-:Y:S01]  /*6740*/  F2FP.F16.E5M2.UNPACK_B R3, R85 ;  /* 0x00000055ff03723e */ /* 0x000fe200020004ff */
[--C-:B------:R-:W-:Y:S02]  /*6750*/  HADD2.F32 R71, -RZ, R0.reuse.H0_H0 ;  /* 0x20000000ff477230 */ /* 0x100fe40000004100 */
[----:B------:R-:W-:Y:S02]  /*6760*/  HADD2.F32 R72, -RZ, R0.H1_H1 ;  /* 0x30000000ff487230 */ /* 0x000fe40000004100 */
[----:B------:R-:W-:Y:S01]  /*6770*/  FMUL R0, R47, R4 ;  /* 0x000000042f007220 */ /* 0x000fe20000400000 */
[--C-:B------:R-:W-:Y:S01]  /*6780*/  HADD2.F32 R69, -RZ, R3.reuse.H0_H0 ;  /* 0x20000003ff457230 */ /* 0x100fe20000004100 */
[----:B------:R-:W-:Y:S01]  /*6790*/  F2FP.F16.E5M2.UNPACK_B R4, R87 ;  /* 0x00000057ff04723e */ /* 0x000fe200020004ff */
[----:B------:R-:W-:Y:S01]  /*67a0*/  HADD2.F32 R70, -RZ, R3.H1_H1 ;  /* 0x30000003ff467230 */ /* 0x000fe20000004100 */
[----:B------:R-:W-:Y:S01]  /*67b0*/  F2FP.F16.E5M2.UNPACK_B R3, R86.H1 ;  /* 0x00000056ff03723e */ /* 0x000fe200030004ff */
[----:B------:R-:W-:Y:S01]  /*67c0*/  FFMA R0, R49, R2, R0 ;  /* 0x0000000231007223 */ /* 0x000fe20000000000 */
[----:B------:R-:W-:Y:S01]  /*67d0*/  FMUL R2, R47, R5 ;  /* 0x000000052f027220 */ /* 0x000fe20000400000 */
[----:B------:R-:W-:Y:S01]  /*67e0*/  HADD2.F32 R74, -RZ, R74.H1_H1 ;  /* 0x3000004aff4a7230 */ /* 0x000fe20000004100 */
[----:B------:R-:W-:Y:S01]  /*67f0*/  F2FP.F16.E5M2.UNPACK_B R5, R87.H1 ;  /* 0x00000057ff05723e */ /* 0x000fe200030004ff */
[--C-:B------:R-:W-:Y:S02]  /*6800*/  HADD2.F32 R75, -RZ, R3.reuse.H0_H0 ;  /* 0x20000003ff4b7230 */ /* 0x100fe40000004100 */
[----:B------:R-:W-:Y:S01]  /*6810*/  FFMA R2, R49, R50, R2 ;  /* 0x0000003231027223 */ /* 0x000fe20000000002 */
[----:B------:R-:W-:Y:S02]  /*6820*/  HADD2.F32 R76, -RZ, R3.H1_H1 ;  /* 0x30000003ff4c7230 */ /* 0x000fe40000004100 */
[C---:B------:R-:W-:Y:S01]  /*6830*/  FMUL R3, R47.reuse, R6 ;  /* 0x000000062f037220 */ /* 0x040fe20000400000 */
[--C-:B------:R-:W-:Y:S02]  /*6840*/  HADD2.F32 R50, -RZ, R4.reuse.H0_H0 ;  /* 0x20000004ff327230 */ /* 0x100fe40000004100 */
[C---:B------:R-:W-:Y:S01]  /*6850*/  FMUL R6, R47.reuse, R11 ;  /* 0x0000000b2f067220 */ /* 0x040fe20000400000 */
[----:B------:R-:W-:Y:S01]  /*6860*/  FMUL R11, R47, R16 ;  /* 0x000000102f0b7220 */ /* 0x000fe20000400000 */
[C---:B------:R-:W-:Y:S01]  /*6870*/  FFMA R3, R49.reuse, R51, R3 ;  /* 0x0000003331037223 */ /* 0x040fe20000000003 */
[----:B------:R-:W-:Y:S01]  /*6880*/  FFMA R7, R49, R52, R7 ;  /* 0x0000003431077223 */ /* 0x000fe20000000007 */
[----:B------:R-:W-:Y:S02]  /*6890*/  HADD2.F32 R51, -RZ, R4.H1_H1 ;  /* 0x30000004ff337230 */ /* 0x000fe40000004100 */
[C---:B------:R-:W-:Y:S01]  /*68a0*/  FMUL R4, R47.reuse, R9 ;  /* 0x000000092f047220 */ /* 0x040fe20000400000 */
[--C-:B------:R-:W-:Y:S02]  /*68b0*/  HADD2.F32 R52, -RZ, R5.reuse.H0_H0 ;  /* 0x20000005ff347230 */ /* 0x100fe40000004100 */
[----:B------:R-:W-:Y:S01]  /*68c0*/  FMUL R16, R47, R21 ;  /* 0x000000152f107220 */ /* 0x000fe20000400000 */
[----:B------:R-:W-:Y:S01]  /*68d0*/  F2FP.SATFINITE.E5M2.F32.PACK_AB_MERGE_C R78, R7, R3, RZ ;  /* 0x00000003074e723e */ /* 0x000fe200048060ff */
[C---:B------:R-:W-:Y:S01]  /*68e0*/  FMUL R3, R47.reuse, R8 ;  /* 0x000000082f037220 */ /* 0x040fe20000400000 */
[----:B------:R-:W-:Y:S02]  /*68f0*/  HADD2.F32 R77, -RZ, R5.H1_H1 ;  /* 0x30000005ff4d7230 */ /* 0x000fe40000004100 */
[C---:B------:R-:W-:Y:S01]  /*6900*/  FMUL R7, R47.reuse, R12 ;  /* 0x0000000c2f077220 */ /* 0x040fe20000400000 */
[----:B------:R-:W-:Y:S01]  /*6910*/  FMUL R8, R47, R13 ;  /* 0x0000000d2f087220 */ /* 0x000fe20000400000 */
[C---:B------:R-:W-:Y:S01]  /*6920*/  FFMA R3, R49.reuse, R53, R3 ;  /* 0x0000003531037223 */ /* 0x040fe20000000003 */
[----:B------:R-:W-:Y:S01]  /*6930*/  FFMA R4, R49, R54, R4 ;  /* 0x0000003631047223 */ /* 0x000fe20000000004 */
[C---:B------:R-:W-:Y:S01]  /*6940*/  FMUL R12, R47.reuse, R17 ;  /* 0x000000112f0c7220 */ /* 0x040fe20000400000 */
[C---:B------:R-:W-:Y:S01]  /*6950*/  FMUL R5, R47.reuse, R10 ;  /* 0x0000000a2f057220 */ /* 0x040fe20000400000 */
[C---:B------:R-:W-:Y:S01]  /*6960*/  FMUL R9, R47.reuse, R14 ;  /* 0x0000000e2f097220 */ /* 0x040fe20000400000 */
[C---:B------:R-:W-:Y:S01]  /*6970*/  FMUL R10, R47.reuse, R15 ;  /* 0x0000000f2f0a7220 */ /* 0x040fe20000400000 */
[----:B------:R-:W-:Y:S01]  /*6980*/  FMUL R15, R47, R20 ;  /* 0x000000142f0f7220 */ /* 0x000fe20000400000 */
[C---:B------:R-:W-:Y:S01]  /*6990*/  FFMA R5, R49.reuse, R55, R5 ;  /* 0x0000003731057223 */ /* 0x040fe20000000005 */
[C---:B------:R-:W-:Y:S01]  /*69a0*/  FFMA R6, R49.reuse, R56, R6 ;  /* 0x0000003831067223 */ /* 0x040fe20000000006 */
[C---:B------:R-:W-:Y:S01]  /*69b0*/  FFMA R7, R49.reuse, R57, R7 ;  /* 0x0000003931077223 */ /* 0x040fe20000000007 */
[C---:B------:R-:W-:Y:S01]  /*69c0*/  FFMA R8, R49.reuse, R58, R8 ;  /* 0x0000003a31087223 */ /* 0x040fe20000000008 */
[--C-:B------:R-:W-:Y:S02]  /*69d0*/  HADD2.F32 R63, -RZ, R64.reuse.H0_H0 ;  /* 0x20000040ff3f7230 */ /* 0x100fe40000004100 */
[C---:B------:R-:W-:Y:S01]  /*69e0*/  FFMA R9, R49.reuse, R59, R9 ;  /* 0x0000003b31097223 */ /* 0x040fe20000000009 */
[----:B------:R-:W-:Y:S01]  /*69f0*/  F2FP.SATFINITE.E5M2.F32.PACK_AB_MERGE_C R5, R6, R5, RZ ;  /* 0x000000050605723e */ /* 0x000fe200048060ff */
[C---:B------:R-:W-:Y:S01]  /*6a00*/  FFMA R10, R49.reuse, R60, R10 ;  /* 0x0000003c310a7223 */ /* 0x040fe2000000000a */
[C---:B------:R-:W-:Y:S01]  /*6a10*/  FFMA R11, R49.reuse, R61, R11 ;  /* 0x0000003d310b7223 */ /* 0x040fe2000000000b */
[----:B------:R-:W-:Y:S01]  /*6a20*/  FFMA R12, R49, R62, R12 ;  /* 0x0000003e310c7223 */ /* 0x000fe2000000000c */
[C---:B------:R-:W-:Y:S01]  /*6a30*/  FMUL R20, R47.reuse, R25 ;  /* 0x000000192f147220 */ /* 0x040fe20000400000 */
[C---:B------:R-:W-:Y:S01]  /*6a40*/  FMUL R25, R47.reuse, R30 ;  /* 0x0000001e2f197220 */ /* 0x040fe20000400000 */
[C---:B------:R-:W-:Y:S01]  /*6a50*/  FMUL R30, R47.reuse, R35 ;  /* 0x000000232f1e7220 */ /* 0x040fe20000400000 */
[----:B------:R-:W-:Y:S01]  /*6a60*/  F2FP.SATFINITE.E5M2.F32.PACK_AB_MERGE_C R9, R10, R9, RZ ;  /* 0x000000090a09723e */ /* 0x000fe200048060ff */
[----:B------:R-:W-:Y:S02]  /*6a70*/  HADD2.F32 R64, -RZ, R64.H1_H1 ;  /* 0x30000040ff407230 */ /* 0x000fe40000004100 */
[C---:B------:R-:W-:Y:S01]  /*6a80*/  FMUL R13, R47.reuse, R18 ;  /* 0x000000122f0d7220 */ /* 0x040fe20000400000 */
[C---:B------:R-:W-:Y:S01]  /*6a90*/  FMUL R14, R47.reuse, R19 ;  /* 0x000000132f0e7220 */ /* 0x040fe20000400000 */
[C---:B------:R-:W-:Y:S01]  /*6aa0*/  FMUL R17, R47.reuse, R22 ;  /* 0x000000162f117220 */ /* 0x040fe20000400000 */
[----:B------:R-:W-:Y:S01]  /*6ab0*/  FMUL R18, R47, R23 ;  /* 0x000000172f127220 */ /* 0x000fe20000400000 */
[C---:B------:R-:W-:Y:S01]  /*6ac0*/  FFMA R13, R49.reuse, R63, R13 ;  /* 0x0000003f310d7223 */ /* 0x040fe2000000000d */
[C---:B------:R-:W-:Y:S01]  /*6ad0*/  FFMA R14, R49.reuse, R64, R14 ;  /* 0x00000040310e7223 */ /* 0x040fe2000000000e */
[----:B------:R-:W-:Y:S01]  /*6ae0*/  FFMA R15, R49, R65, R15 ;  /* 0x00000041310f7223 */ /* 0x000fe2000000000f */
[----:B------:R-:W-:Y:S01]  /*6af0*/  FMUL R19, R47, R24 ;  /* 0x000000182f137220 */ /* 0x000fe20000400000 */
[C---:B------:R-:W-:Y:S01]  /*6b00*/  FFMA R16, R49.reuse, R66, R16 ;  /* 0x0000004231107223 */ /* 0x040fe20000000010 */
[----:B------:R-:W-:Y:S01]  /*6b10*/  FFMA R17, R49, R67, R17 ;  /* 0x0000004331117223 */ /* 0x000fe20000000011 */
[----:B------:R-:W-:Y:S01]  /*6b20*/  F2FP.SATFINITE.E5M2.F32.PACK_AB_MERGE_C R13, R14, R13, RZ ;  /* 0x0000000d0e0d723e */ /* 0x000fe200048060ff */
[C---:B------:R-:W-:Y:S01]  /*6b30*/  FMUL R21, R47.reuse, R26 ;  /* 0x0000001a2f157220 */ /* 0x040fe20000400000 */
[----:B------:R-:W-:Y:S01]  /*6b40*/  FMUL R22, R47, R27 ;  /* 0x0000001b2f167220 */ /* 0x000fe20000400000 */
[C---:B------:R-:W-:Y:S01]  /*6b50*/  FFMA R18, R49.reuse, R68, R18 ;  /* 0x0000004431127223 */ /* 0x040fe20000000012 */
[----:B------:R-:W-:Y:S01]  /*6b60*/  FFMA R19, R49, R69, R19 ;  /* 0x0000004531137223 */ /* 0x000fe20000000013 */
[----:B------:R-:W-:Y:S01]  /*6b70*/  FMUL R23, R47, R28 ;  /* 0x0000001c2f177220 */ /* 0x000fe20000400000 */
[----:B------:R-:W-:Y:S01]  /*6b80*/  FFMA R20, R49, R70, R20 ;  /* 0x0000004631147223 */ /* 0x000fe20000000014 */
[----:B------:R-:W-:Y:S01]  /*6b90*/  FMUL R24, R47, R29 ;  /* 0x0000001d2f187220 */ /* 0x000fe20000400000 */
[C---:B------:R-:W-:Y:S01]  /*6ba0*/  FFMA R21, R49.reuse, R71, R21 ;  /* 0x0000004731157223 */ /* 0x040fe20000000015 */
[----:B------:R-:W-:Y:S01]  /*6bb0*/  FFMA R22, R49, R72, R22 ;  /* 0x0000004831167223 */ /* 0x000fe20000000016 */
[C---:B------:R-:W-:Y:S01]  /*6bc0*/  FMUL R26, R47.reuse, R31 ;  /* 0x0000001f2f1a7220 */ /* 0x040fe20000400000 */
[----:B------:R-:W-:Y:S01]  /*6bd0*/  FMUL R27, R47, R32 ;  /* 0x000000202f1b7220 */ /* 0x000fe20000400000 */
[----:B------:R-:W-:Y:S01]  /*6be0*/  FFMA R23, R49, R73, R23 ;  /* 0x0000004931177223 */ /* 0x000fe20000000017 */
[----:B------:R-:W-:Y:S01]  /*6bf0*/  FMUL R28, R47, R33 ;  /* 0x000000212f1c7220 */ /* 0x000fe20000400000 */
[----:B------:R-:W-:Y:S01]  /*6c00*/  FFMA R24, R49, R74, R24 ;  /* 0x0000004a31187223 */ /* 0x000fe20000000018 */
[----:B------:R-:W-:Y:S01]  /*6c10*/  FMUL R29, R47, R34 ;  /* 0x000000222f1d7220 */ /* 0x000fe20000400000 */
[C---:B------:R-:W-:Y:S01]  /*6c20*/  FFMA R25, R49.reuse, R75, R25 ;  /* 0x0000004b31197223 */ /* 0x040fe20000000019 */
[C---:B------:R-:W-:Y:S01]  /*6c30*/  FFMA R26, R49.reuse, R76, R26 ;  /* 0x0000004c311a7223 */ /* 0x040fe2000000001a */
[C---:B------:R-:W-:Y:S01]  /*6c40*/  FFMA R27, R49.reuse, R50, R27 ;  /* 0x00000032311b7223 */ /* 0x040fe2000000001b */
[C---:B------:R-:W-:Y:S01]  /*6c50*/  FFMA R28, R49.reuse, R51, R28 ;  /* 0x00000033311c7223 */ /* 0x040fe2000000001c */
[----:B------:R-:W-:Y:S01]  /*6c60*/  F2FP.SATFINITE.E5M2.F32.PACK_AB_MERGE_C R17, R18, R17, RZ ;  /* 0x000000111211723e */ /* 0x000fe200048060ff */
[C---:B------:R-:W-:Y:S01]  /*6c70*/  FFMA R29, R49.reuse, R52, R29 ;  /* 0x00000034311d7223 */ /* 0x040fe2000000001d */
[----:B------:R-:W-:Y:S01]  /*6c80*/  F2FP.SATFINITE.E5M2.F32.PACK_AB_MERGE_C R21, R22, R21, RZ ;  /* 0x000000151615723e */ /* 0x000fe200048060ff */
[----:B------:R-:W-:Y:S01]  /*6c90*/  FFMA R30, R49, R77, R30 ;  /* 0x0000004d311e7223 */ /* 0x000fe2000000001e */
[----:B------:R-:W-:Y:S02]  /*6ca0*/  F2FP.SATFINITE.E5M2.F32.PACK_AB_MERGE_C R32, R2, R0, R78 ;  /* 0x000000000220723e */ /* 0x000fe4000480604e */
[----:B------:R-:W-:Y:S02]  /*6cb0*/  F2FP.SATFINITE.E5M2.F32.PACK_AB_MERGE_C R33, R4, R3, R5 ;  /* 0x000000030421723e */ /* 0x000fe40004806005 */
[----:B------:R-:W-:Y:S02]  /*6cc0*/  F2FP.SATFINITE.E5M2.F32.PACK_AB_MERGE_C R34, R8, R7, R9 ;  /* 0x000000070822723e */ /* 0x000fe40004806009 */
[----:B------:R-:W-:Y:S02]  /*6cd0*/  F2FP.SATFINITE.E5M2.F32.PACK_AB_MERGE_C R35, R12, R11, R13 ;  /* 0x0000000b0c23723e */ /* 0x000fe4000480600d */
[----:B------:R-:W-:Y:S02]  /*6ce0*/  F2FP.SATFINITE.E5M2.F32.PACK_AB_MERGE_C R16, R16, R15, R17 ;  /* 0x0000000f1010723e */ /* 0x000fe40004806011 */
[----:B------:R-:W-:Y:S01]  /*6cf0*/  F2FP.SATFINITE.E5M2.F32.PACK_AB_MERGE_C R17, R20, R19, R21 ;  /* 0x000000131411723e */ /* 0x000fe20004806015 */
[----:B------:R1:W-:Y:S01]  /*6d00*/  STS.128 [R100+UR49+0x4200], R32 ;  /* 0x0042002064007988 */ /* 0x0003e20008000c31 */
[----:B------:R-:W-:Y:S02]  /*6d10*/  F2FP.SATFINITE.E5M2.F32.PACK_AB_MERGE_C R18, R26, R25, RZ ;  /* 0x000000191a12723e */ /* 0x000fe400048060ff */
[----:B------:R-:W-:Y:S02]  /*6d20*/  F2FP.SATFINITE.E5M2.F32.PACK_AB_MERGE_C R19, R30, R29, RZ ;  /* 0x0000001d1e13723e */ /* 0x000fe400048060ff */
[----:B------:R-:W-:Y:S02]  /*6d30*/  F2FP.SATFINITE.E5M2.F32.PACK_AB_MERGE_C R18, R24, R23, R18 ;  /* 0x000000171812723e */ /* 0x000fe40004806012 */
[----:B------:R-:W-:Y:S02]  /*6d40*/  F2FP.SATFINITE.E5M2.F32.PACK_AB_MERGE_C R19, R28, R27, R19 ;  /* 0x0000001b1c13723e */ /* 0x000fe40004806013 */
[----:B------:R-:W-:Y:S02]  /*6d50*/  LEA R0, R105, UR49, 0x3 ;  /* 0x0000003169007c11 */ /* 0x000fe4000f8e18ff */
[----:B------:R-:W-:Y:S01]  /*6d60*/  @P6 SHF.L.U32 R2, R104, 0x1f, RZ ;  /* 0x0000001f68026819 */ /* 0x000fe200000006ff */
[----:B------:R1:W-:Y:S01]  /*6d70*/  STS.128 [R113+0x4200], R16 ;  /* 0x0042001071007388 */ /* 0x0003e20000000c00 */
[----:B------:R-:W-:Y:S01]  /*6d80*/  @!PT LDS RZ, [RZ] ;  /* 0x00000000fffff984 */ /* 0x000fe20000000800 */
[----:B------:R-:W-:Y:S01]  /*6d90*/  @!PT LDS RZ, [RZ] ;  /* 0x00000000fffff984 */ /* 0x000fe20000000800 */
[----:B------:R-:W-:Y:S01]  /*6da0*/  @!PT LDS RZ, [RZ] ;  /* 0x00000000fffff984 */ /* 0x000fe20000000800 */
[----:B------:R-:W-:Y:S01]  /*6db0*/  @!PT LDS RZ, [RZ] ;  /* 0x00000000fffff984 */ /* 0x000fe20000000800 */
[----:B------:R2:W-:Y:S07]  /*6dc0*/  MEMBAR.ALL.CTA ;  /* 0x0000000000007992 */ /* 0x0005ee0000008000 */
[----:B--2---:R-:W2:Y:S02]  /*6dd0*/  FENCE.VIEW.ASYNC.S ;  /* 0x00000000000073c6 */ /* 0x004ea40000000000 */
[----:B--2---:R-:W-:Y:S06]  /*6de0*/  BAR.SYNC.DEFER_BLOCKING 0x1, 0x80 ;  /* 0x0042000000007b1d */ /* 0x004fec0000010000 */
[----:B------:R-:W-:Y:S05]  /*6df0*/  @P0 BRA `(.L_x_117) ;  /* 0x0000000000380947 */ /* 0x000fea0003800000 */
[----:B------:R-:W-:Y:S02]  /*6e00*/  UIADD3 UR4, UPT, UPT, UR49, 0x4200, URZ ;  /* 0x0000420031047890 */ /* 0x000fe4000fffe0ff */
[----:B------:R-:W-:Y:S01]  /*6e10*/  UIADD3 UR8, UP0, UPT, UR52, 0x680, URZ ;  /* 0x0000068034087890 */ /* 0x000fe2000ff1e0ff */
[----:B------:R-:W-:Y:S01]  /*6e20*/  UMOV UR43, UR36 ;  /* 0x00000024002b7c82 */ /* 0x000fe20008000000 */
[----:B------:R-:W-:Y:S02]  /*6e30*/  UIADD3 UR5, UPT, UPT, UR41, 0x80, URZ ;  /* 0x0000008029057890 */ /* 0x000fe4000fffe0ff */
[----:B------:R-:W-:Y:S01]  /*6e40*/  MOV R108, UR4 ;  /* 0x00000004006c7c02 */ /* 0x000fe20008000f00 */
[----:B------:R-:W-:Y:S02]  /*6e50*/  UIADD3.X UR9, UPT, UPT, URZ, UR53, URZ, UP0, !UPT ;  /* 0x00000035ff097290 */ /* 0x000fe400087fe4ff */
[----:B------:R-:W-:Y:S01]  /*6e60*/  UIADD3 UR4, UPT, UPT, UR49, 0x4a00, URZ ;  /* 0x00004a0031047890 */ /* 0x000fe2000fffe0ff */
[----:B------:R-:W-:Y:S01]  /*6e70*/  R2UR UR40, R108 ;  /* 0x000000006c2872ca */ /* 0x000fe200000e0000 */
[----:B------:R-:W-:Y:S01]  /*6e80*/  UMOV UR6, UR42 ;  /* 0x0000002a00067c82 */ /* 0x000fe20008000000 */
[----:B------:R-:W-:Y:S11]  /*6e90*/  UMOV UR7, UR36 ;  /* 0x0000002400077c82 */ /* 0x000ff60008000000 */
[----:B------:R2:W-:Y:S01]  /*6ea0*/  UTMASTG.3D [UR40], [UR8] ;  /* 0x00000028080073b5 */ /* 0x0005e20008010000 */
[----:B------:R2:W-:Y:S01]  /*6eb0*/  UTMASTG.3D [UR4], [UR8] ;  /* 0x00000004080073b5 */ /* 0x0005e20008010000 */
[----:B------:R0:W-:Y:S01]  /*6ec0*/  UTMACMDFLUSH ;  /* 0x00000000000079b7 */ /* 0x0001e20000000000 */
[----:B--2---:R-:W-:Y:S04]  /*6ed0*/  DEPBAR.LE SB0, 0x1 ;  /* 0x000080400000791a */ /* 0x004fe80000000000 */
.L_x_117:
[----:B------:R-:W-:Y:S05]  /*6ee0*/  BSYNC.RECONVERGENT B0 ;  /* 0x0000000000007941 */ /* 0x000fea0003800200 */
.L_x_116:
[----:B------:R-:W-:Y:S06]  /*6ef0*/  BAR.SYNC.DEFER_BLOCKING 0x1, 0x80 ;  /* 0x0042000000007b1d */ /* 0x000fec0000010000 */
[----:B------:R-:W2:Y:S01]  /*6f00*/  @P6 SYNCS.PHASECHK.TRANS64.TRYWAIT P0, [R0+URZ+0x40], R2 ;  /* 0x00004002000065a7 */ /* 0x000ea200080011ff */
[----:B------:R-:W-:Y:S01]  /*6f10*/  BSSY B1, `(.L_x_118) ;  /* 0x0000021000017945 */ /* 0x000fe20003800000 */
[----:B--2---:R-:W-:Y:S03]  /*6f20*/  @P6 SEL R114, RZ, 0x1, !P0 ;  /* 0x00000001ff726807 */ /* 0x004fe60004000000 */
[----:B------:R-:W-:Y:S05]  /*6f30*/  @!P6 BRA `(.L_x_119) ;  /* 0x000000000078e947 */ /* 0x000fea0003800000 */
[----:B------:R-:W-:Y:S01]  /*6f40*/  ISETP.NE.AND P1, PT, R115, RZ, PT ;  /* 0x000000ff7300720c */ /* 0x000fe20003f25270 */
[----:B------:R-:W-:Y:S01]  /*6f50*/  BSSY B0, `(.L_x_120) ;  /* 0x0000009000007945 */ /* 0x000fe20003800000 */
[----:B------:R-:W-:Y:S11]  /*6f60*/  ISETP.NE.AND P0, PT, R114, RZ, PT ;  /* 0x000000ff7200720c */ /* 0x000ff60003f05270 */
[----:B------:R-:W-:Y:S05]  /*6f70*/  @P1 IMAD R2, R105, 0x1000, R100 ;  /* 0x0000100069021824 */ /* 0x000fea00078e0264 */
[----:B------:R-:W-:Y:S05]  /*6f80*/  @P1 IADD3 R4, PT, PT, R2, UR49, RZ ;  /* 0x0000003102041c10 */ /* 0x000fea000fffe0ff */
[----:B------:R-:W-:Y:S01]  /*6f90*/  @P1 IMAD.IADD R4, R4, 0x1, R116 ;  /* 0x0000000104041824 */ /* 0x000fe200078e0274 */
[----:B------:R-:W-:Y:S06]  /*6fa0*/  @P0 BRA `(.L_x_121) ;  /* 0x00000000000c0947 */ /* 0x000fec0003800000 */
[----:B------:R-:W-:Y:S04]  /*6fb0*/  SHF.L.U32 R3, R104, 0x1f, RZ ;  /* 0x0000001f68037819 */ /* 0x000fe800000006ff */
[----:B------:R-:W2:Y:S02]  /*6fc0*/  SYNCS.PHASECHK.TRANS64.TRYWAIT P0, [R0+URZ+0x40], R3 ;  /* 0x00004003000075a7 */ /* 0x000ea400080011ff */
[----:B--2---:R-:W-:Y:S05]  /*6fd0*/  @!P0 BRA `(.L_x_122) ;  /* 0x0000003400448947 */ /* 0x004fea0003800000 */
.L_x_121:
[----:B------:R-:W-:Y:S05]  /*6fe0*/  BSYNC B0 ;  /* 0x0000000000007941 */ /* 0x000fea0003800000 */
.L_x_120:
[----:B------:R-:W-:Y:S01]  /*6ff0*/  ISETP.NE.AND P0, PT, R115, RZ, PT ;  /* 0x000000ff7300720c */ /* 0x000fe20003f05270 */
[----:B------:R-:W-:Y:S11]  /*7000*/  VIADD R105, R105, 0x1 ;  /* 0x0000000169697836 */ /* 0x000ff60000000000 */
[----:B------:R-:W-:Y:S01]  /*7010*/  @!UPT UIADD3 URZ, UPT, UPT, URZ, URZ, URZ ;  /* 0x000000fffffff290 */ /* 0x000fe2000fffe0ff */
[----:B------:R3:W4:Y:S04]  /*7020*/  @P0 LDS.128 R80, [R2+UR49+0x200] ;  /* 0x0002003102500984 */ /* 0x0007280008000c00 */
[----:B------:R1:W1:Y:S01]  /*7030*/  @P0 LDS.128 R84, [R4+0x200] ;  /* 0x0002000004540984 */ /* 0x0002620000000c00 */
[C---:B------:R-:W-:Y:S01]  /*7040*/  ISETP.NE.AND P0, PT, R105.reuse, 0x4, PT ;  /* 0x000000046900780c */ /* 0x040fe20003f05270 */
[----:B------:R-:W-:Y:S01]  /*7050*/  @!PT LDS RZ, [RZ] ;  /* 0x00000000fffff984 */ /* 0x000fe20000000800 */
[----:B------:R-:W-:Y:S01]  /*7060*/  @!PT LDS RZ, [RZ] ;  /* 0x00000000fffff984 */ /* 0x000fe20000000800 */
[----:B------:R-:W-:Y:S01]  /*7070*/  @!PT LDS RZ, [RZ] ;  /* 0x00000000fffff984 */ /* 0x000fe20000000800 */
[----:B------:R-:W-:Y:S01]  /*7080*/  @!PT LDS RZ, [RZ] ;  /* 0x00000000fffff984 */ /* 0x000fe20000000800 */
[----:B------:R5:W-:Y:S06]  /*7090*/  MEMBAR.ALL.CTA ;  /* 0x0000000000007992 */ /* 0x000bec0000008000 */
[----:B-----5:R-:W5:Y:S01]  /*70a0*/  FENCE.VIEW.ASYNC.S ;  /* 0x00000000000073c6 */ /* 0x020f620000000000 */
[----:B------:R-:W-:Y:S01]  /*70b0*/  SEL R105, R105, RZ, P0 ;  /* 0x000000ff69697207 */ /* 0x000fe20000000000 */
[----:B---3--:R-:W-:Y:S02]  /*70c0*/  VIADD R2, R0, 0x60 ;  /* 0x0000006000027836 */ /* 0x008fe40000000000 */
[----:B--2---:R-:W-:Y:S05]  /*70d0*/  IMAD.U32 R0, RZ, RZ, UR37 ;  /* 0x00000025ff007e24 */ /* 0x004fea000f8e00ff */
[----:B------:R-:W-:Y:S04]  /*70e0*/  PRMT R0, R0, 0x654, R2 ;  /* 0x0000065400007816 */ /* 0x000fe80000000002 */
[----:B-----5:R2:W-:Y:S02]  /*70f0*/  SYNCS.ARRIVE.TRANS64.RED.A1T0 RZ, [R0+URZ], RZ ;  /* 0x000000ff00ff79a7 */ /* 0x0205e400081004ff */
[----:B--2---:R-:W-:Y:S04]  /*7100*/  SEL R0, RZ, 0x1, P0 ;  /* 0x00000001ff007807 */ /* 0x004fe80000000000 */
[----:B-1--4-:R-:W-:Y:S02]  /*7110*/  LOP3.LUT R104, R104, R0, RZ, 0x3c, !PT ;  /* 0x0000000068687212 */ /* 0x012fe400078e3cff */
.L_x_119:
[----:B------:R-:W-:Y:S05]  /*7120*/  BSYNC B1 ;  /* 0x0000000000017941 */ /* 0x000fea0003800000 */
.L_x_118:
[----:B------:R-:W-:Y:S05]  /*7130*/  VIADD R0, R48, 0x20 ;  /* 0x0000002030007836 */ /* 0x000fea0000000000 */
[----:B------:R-:W-:Y:S04]  /*7140*/  SHF.R.U32.HI R0, RZ, 0x15, R0 ;  /* 0x00000015ff007819 */ /* 0x000fe80000011600 */
[----:B------:R-:W-:Y:S11]  /*7150*/  LOP3.LUT P0, RZ, R0, 0x3, R102, 0x48, !PT ;  /* 0x0000000300ff7812 */ /* 0x000ff60007804866 */
[----:B------:R-:W-:Y:S02]  /*7160*/  @!UPT UIADD3 URZ, UPT, UPT, URZ, URZ, URZ ;  /* 0x000000fffffff290 */ /* 0x000fe4000fffe0ff */
[----:B------:R-:W-:Y:S05]  /*7170*/  @!P0 BRA `(.L_x_123) ;  /* 0x0000000000408947 */ /* 0x000fea0003800000 */
[----:B------:R-:W2:Y:S01]  /*7180*/  LDCU.64 UR8, c[0x4][0x78] ;  /* 0x01000f00ff0877ac */ /* 0x000ea20008000a00 */
[----:B------:R-:W-:Y:S01]  /*7190*/  MOV R3, 0x0 ;  /* 0x0000000000037802 */ /* 0x000fe20000000f00 */
[----:B------:R-:W-:Y:S02]  /*71a0*/  HFMA2 R12, -RZ, RZ, 0, 5.9604644775390625e-08 ;  /* 0x00000001ff0c7431 */ /* 0x000fe400000001ff */
[----:B------:R-:W-:Y:S02]  /*71b0*/  IMAD.MOV.U32 R8, RZ, RZ, 0x192 ;  /* 0x00000192ff087424 */ /* 0x000fe400078e00ff */
[----:B------:R-:W-:Y:S01]  /*71c0*/  IMAD.MOV.U32 R13, RZ, RZ, RZ ;  /* 0x000000ffff0d7224 */ /* 0x000fe200078e00ff */
[----:B------:R-:W3:Y:S01]  /*71d0*/  LDCU.64 UR6, c[0x4][0x80] ;  /* 0x01001000ff0677ac */ /* 0x000ee20008000a00 */
[----:B------:R-:W4:Y:S01]  /*71e0*/  LDC.64 R2, c[0x4][R3] ;  /* 0x0100000003027b82 */ /* 0x000f220000000a00 */
[----:B------:R-:W5:Y:S01]  /*71f0*/  LDCU.64 UR4, c[0x4][0x18] ;  /* 0x01000300ff0477ac */ /* 0x000f620008000a00 */
[----:B--2---:R-:W-:Y:S01]  /*7200*/  MOV R5, UR9 ;  /* 0x0000000900057c02 */ /* 0x004fe20008000f00 */
[----:B------:R-:W-:Y:S01]  /*7210*/  IMAD.U32 R4, RZ, RZ, UR8 ;  /* 0x00000008ff047e24 */ /* 0x000fe2000f8e00ff */
[----:B---3--:R-:W-:Y:S01]  /*7220*/  MOV R7, UR7 ;  /* 0x0000000700077c02 */ /* 0x008fe20008000f00 */
[----:B------:R-:W-:Y:S01]  /*7230*/  IMAD.U32 R6, RZ, RZ, UR6 ;  /* 0x00000006ff067e24 */ /* 0x000fe2000f8e00ff */
[----:B-----5:R-:W-:Y:S01]  /*7240*/  MOV R11, UR5 ;  /* 0x00000005000b7c02 */ /* 0x020fe20008000f00 */
[----:B------:R-:W-:Y:S02]  /*7250*/  IMAD.U32 R10, RZ, RZ, UR4 ;  /* 0x00000004ff0a7e24 */ /* 0x000fe4000f8e00ff */
[----:B------:R-:W-:Y:S07]  /*7260*/  LEPC R20, `(.L_x_123) ;  /* 0x000000001014794e */ /* 0x000fee0000000000 */
[----:B-1--4-:R-:W-:Y:S05]  /*7270*/  CALL.ABS.NOINC R2 ;  /* 0x0000000002007343 */ /* 0x012fea0003c00000 */
.L_x_123:
[-C--:B------:R-:W-:Y:S01]  /*7280*/  F2FP.F16.E5M2.UNPACK_B R0, R81.reuse ;  /* 0x00000051ff00723e */ /* 0x080fe200020004ff */
[----:B------:R-:W-:Y:S05]  /*7290*/  WARPSYNC.ALL ;  /* 0x0000000000007948 */ /* 0x000fea0003800000 */
[----:B------:R-:W-:Y:S01]  /*72a0*/  R2UR UR4, R48 ;  /* 0x00000000300472ca */ /* 0x000fe200000e0000 */
[--C-:B------:R-:W-:Y:S01]  /*72b0*/  HADD2.F32 R54, -RZ, R0.reuse.H0_H0 ;  /* 0x20000000ff367230 */ /* 0x100fe20000004100 */
[-C--:B------:R-:W-:Y:S01]  /*72c0*/  F2FP.F16.E5M2.UNPACK_B R2, R80.reuse.H1 ;  /* 0x00000050ff02723e */ /* 0x080fe200030004ff */
[----:B------:R-:W-:Y:S01]  /*72d0*/  HADD2.F32 R55, -RZ, R0.H1_H1 ;  /* 0x30000000ff377230 */ /* 0x000fe20000004100 */
[----:B------:R-:W-:Y:S01]  /*72e0*/  F2FP.F16.E5M2.UNPACK_B R0, R81.H1 ;  /* 0x00000051ff00723e */ /* 0x000fe200030004ff */
[----:B------:R-:W-:Y:S01]  /*72f0*/  BSSY.RECONVERGENT B0, `(.L_x_124) ;  /* 0x0000099000007945 */ /* 0x000fe20003800200 */
[----:B------:R-:W-:Y:S01]  /*7300*/  F2FP.F16.E5M2.UNPACK_B R3, R80 ;  /* 0x00000050ff03723e */ /* 0x000fe200020004ff */
[----:B------:R-:W-:Y:S01]  /*7310*/  HADD2.F32 R52, -RZ, R2.H0_H0 ;  /* 0x20000002ff347230 */ /* 0x000fe20000004100 */
[----:B------:R-:W-:Y:S01]  /*7320*/  ISETP.NE.AND P0, PT, R109, RZ, PT ;  /* 0x000000ff6d00720c */ /* 0x000fe20003f05270 */
[--C-:B------:R-:W-:Y:S01]  /*7330*/  HADD2.F32 R56, -RZ, R0.reuse.H0_H0 ;  /* 0x20000000ff387230 */ /* 0x100fe20000004100 */
[----:B------:R-:W-:Y:S01]  /*7340*/  ISETP.NE.AND P6, PT, R117, RZ, PT ;  /* 0x000000ff7500720c */ /* 0x000fe20003fc5270 */
[----:B------:R-:W-:Y:S01]  /*7350*/  HADD2.F32 R57, -RZ, R0.H1_H1 ;  /* 0x30000000ff397230 */ /* 0x000fe20000004100 */
[-C--:B------:R-:W-:Y:S01]  /*7360*/  F2FP.F16.E5M2.UNPACK_B R0, R83.reuse ;  /* 0x00000053ff00723e */ /* 0x080fe200020004ff */
[----:B-1----:R-:W1:Y:S01]  /*7370*/  LDTM.x32 R4, tmem[UR4+0x20] ;  /* 0x00002004000479ee */ /* 0x002e6200082c0000 */
[----:B------:R-:W-:Y:S01]  /*7380*/  HADD2.F32 R53, -RZ, R2.H1_H1 ;  /* 0x30000002ff357230 */ /* 0x000fe20000004100 */
[----:B------:R-:W-:Y:S01]  /*7390*/  F2FP.F16.E5M2.UNPACK_B R2, R82.H1 ;  /* 0x00000052ff02723e */ /* 0x000fe200030004ff */
[--C-:B------:R-:W-:Y:S02]  /*73a0*/  HADD2.F32 R50, -RZ, R3.reuse.H0_H0 ;  /* 0x20000003ff327230 */ /* 0x100fe40000004100 */
[--C-:B------:R-:W-:Y:S02]  /*73b0*/  HADD2.F32 R62, -RZ, R0.reuse.H0_H0 ;  /* 0x20000000ff3e7230 */ /* 0x100fe40000004100 */
[----:B------:R-:W-:Y:S01]  /*73c0*/  HADD2.F32 R63, -RZ, R0.H1_H1 ;  /* 0x30000000ff3f7230 */ /* 0x000fe20000004100 */
[----:B------:R-:W-:Y:S01]  /*73d0*/  F2FP.F16.E5M2.UNPACK_B R0, R84.H1 ;  /* 0x00000054ff00723e */ /* 0x000fe200030004ff */
[--C-:B------:R-:W-:Y:S02]  /*73e0*/  HADD2.F32 R60, -RZ, R2.reuse.H0_H0 ;  /* 0x20000002ff3c7230 */ /* 0x100fe40000004100 */
[----:B------:R-:W-:Y:S01]  /*73f0*/  HADD2.F32 R61, -RZ, R2.H1_H1 ;  /* 0x30000002ff3d7230 */ /* 0x000fe20000004100 */
[----:B------:R-:W-:Y:S01]  /*7400*/  F2FP.F16.E5M2.UNPACK_B R2, R83.H1 ;  /* 0x00000053ff02723e */ /* 0x000fe200030004ff */
[----:B------:R-:W-:Y:S01]  /*7410*/  HADD2.F32 R51, -RZ, R3.H1_H1 ;  /* 0x30000003ff337230 */ /* 0x000fe20000004100 */
[----:B------:R-:W-:Y:S01]  /*7420*/  F2FP.F16.E5M2.UNPACK_B R3, R82 ;  /* 0x00000052ff03723e */ /* 0x000fe200020004ff */
[--C-:B------:R-:W-:Y:S02]  /*7430*/  HADD2.F32 R68, -RZ, R0.reuse.H0_H0 ;  /* 0x20000000ff447230 */ /* 0x100fe40000004100 */
[----:B------:R-:W-:Y:S01]  /*7440*/  HADD2.F32 R69, -RZ, R0.H1_H1 ;  /* 0x30000000ff457230 */ /* 0x000fe20000004100 */
[-C--:B------:R-:W-:Y:S01]  /*7450*/  F2FP.F16.E5M2.UNPACK_B R0, R85.reuse.H1 ;  /* 0x00000055ff00723e */ /* 0x080fe200030004ff */
[--C-:B------:R-:W-:Y:S02]  /*7460*/  HADD2.F32 R64, -RZ, R2.reuse.H0_H0 ;  /* 0x20000002ff407230 */ /* 0x100fe40000004100 */
[----:B------:R-:W-:Y:S01]  /*7470*/  HADD2.F32 R65, -RZ, R2.H1_H1 ;  /* 0x30000002ff417230 */ /* 0x000fe20000004100 */
[----:B------:R-:W-:Y:S01]  /*7480*/  F2FP.F16.E5M2.UNPACK_B R2, R85 ;  /* 0x00000055ff02723e */ /* 0x000fe200020004ff */
[--C-:B------:R-:W-:Y:S02]  /*7490*/  HADD2.F32 R58, -RZ, R3.reuse.H0_H0 ;  /* 0x20000003ff3a7230 */ /* 0x100fe40000004100 */
[C---:B-1----:R-:W-:Y:S01]  /*74a0*/  FMUL R7, R47.reuse, R7 ;  /* 0x000000072f077220 */ /* 0x042fe20000400000 */
[----:B------:R-:W-:Y:S01]  /*74b0*/  HADD2.F32 R59, -RZ, R3.H1_H1 ;  /* 0x30000003ff3b7230 */ /* 0x000fe20000004100 */
[----:B------:R-:W-:Y:S01]  /*74c0*/  F2FP.F16.E5M2.UNPACK_B R3, R84 ;  /* 0x00000054ff03723e */ /* 0x000fe200020004ff */
[--C-:B------:R-:W-:Y:S02]  /*74d0*/  HADD2.F32 R72, -RZ, R0.reuse.H0_H0 ;  /* 0x20000000ff487230 */ /* 0x100fe40000004100 */
[C---:B------:R-:W-:Y:S01]  /*74e0*/  FMUL R11, R47.reuse, R11 ;  /* 0x0000000b2f0b7220 */ /* 0x040fe20000400000 */
[----:B------:R-:W-:Y:S01]  /*74f0*/  HADD2.F32 R73, -RZ, R0.H1_H1 ;  /* 0x30000000ff497230 */ /* 0x000fe20000004100 */
[----:B------:R-:W-:Y:S01]  /*7500*/  F2FP.F16.E5M2.UNPACK_B R0, R87 ;  /* 0x00000057ff00723e */ /* 0x000fe200020004ff */
[--C-:B------:R-:W-:Y:S02]  /*7510*/  HADD2.F32 R70, -RZ, R2.reuse.H0_H0 ;  /* 0x20000002ff467230 */ /* 0x100fe40000004100 */
[C---:B------:R-:W-:Y:S01]  /*7520*/  FMUL R15, R47.reuse, R15 ;  /* 0x0000000f2f0f7220 */ /* 0x040fe20000400000 */
[----:B------:R-:W-:Y:S01]  /*7530*/  HADD2.F32 R71, -RZ, R2.H1_H1 ;  /* 0x30000002ff477230 */ /* 0x000fe20000004100 */
[-C--:B------:R-:W-:Y:S01]  /*7540*/  F2FP.F16.E5M2.UNPACK_B R2, R86.reuse.H1 ;  /* 0x00000056ff02723e */ /* 0x080fe200030004ff */
[--C-:B------:R-:W-:Y:S02]  /*7550*/  HADD2.F32 R66, -RZ, R3.reuse.H0_H0 ;  /* 0x20000003ff427230 */ /* 0x100fe40000004100 */
[----:B------:R-:W-:Y:S01]  /*7560*/  HADD2.F32 R67, -RZ, R3.H1_H1 ;  /* 0x30000003ff437230 */ /* 0x000fe20000004100 */
[----:B------:R-:W-:Y:S01]  /*7570*/  F2FP.F16.E5M2.UNPACK_B R3, R86 ;  /* 0x00000056ff03723e */ /* 0x000fe200020004ff */
[--C-:B------:R-:W-:Y:S02]  /*7580*/  HADD2.F32 R78, -RZ, R0.reuse.H0_H0 ;  /* 0x20000000ff4e7230 */ /* 0x100fe40000004100 */
[----:B------:R-:W-:Y:S02]  /*7590*/  HADD2.F32 R79, -RZ, R0.H1_H1 ;  /* 0x30000000ff4f7230 */ /* 0x000fe40000004100 */
[C---:B------:R-:W-:Y:S01]  /*75a0*/  FMUL R0, R47.reuse, R4 ;  /* 0x000000042f007220 */ /* 0x040fe20000400000 */
[--C-:B------:R-:W-:Y:S02]  /*75b0*/  HADD2.F32 R76, -RZ, R2.reuse.H0_H0 ;  /* 0x20000002ff4c7230 */ /* 0x100fe40000004100 */
[----:B------:R-:W-:Y:S01]  /*75c0*/  FMUL R4, R47, R8 ;  /* 0x000000082f047220 */ /* 0x000fe20000400000 */
[----:B------:R-:W-:Y:S02]  /*75d0*/  HADD2.F32 R77, -RZ, R2.H1_H1 ;  /* 0x30000002ff4d7230 */ /* 0x000fe40000004100 */
[----:B------:R-:W-:Y:S01]  /*75e0*/  FFMA R0, R49, R50, R0 ;  /* 0x0000003231007223 */ /* 0x000fe20000000000 */
[--C-:B------:R-:W-:Y:S02]  /*75f0*/  HADD2.F32 R74, -RZ, R3.reuse.H0_H0 ;  /* 0x20000003ff4a7230 */ /* 0x100fe40000004100 */
[C---:B------:R-:W-:Y:S01]  /*7600*/  FMUL R2, R47.reuse, R5 ;  /* 0x000000052f027220 */ /* 0x040fe20000400000 */
[----:B------:R-:W-:Y:S02]  /*7610*/  HADD2.F32 R75, -RZ, R3.H1_H1 ;  /* 0x30000003ff4b7230 */ /* 0x000fe40000004100 */
[C---:B------:R-:W-:Y:S01]  /*7620*/  FMUL R5, R47.reuse, R9 ;  /* 0x000000092f057220 */ /* 0x040fe20000400000 */
[----:B------:R-:W-:Y:S01]  /*7630*/  FMUL R8, R47, R12 ;  /* 0x0000000c2f087220 */ /* 0x000fe20000400000 */
[----:B------:R-:W-:Y:S01]  /*7640*/  FFMA R2, R49, R51, R2 ;  /* 0x0000003331027223 */ /* 0x000fe20000000002 */
[C---:B------:R-:W-:Y:S01]  /*7650*/  FMUL R9, R47.reuse, R13 ;  /* 0x0000000d2f097220 */ /* 0x040fe20000400000 */
[C---:B------:R-:W-:Y:S01]  /*7660*/  FMUL R12, R47.reuse, R21 ;  /* 0x000000152f0c7220 */ /* 0x040fe20000400000 */
[C---:B------:R-:W-:Y:S01]  /*7670*/  FMUL R21, R47.reuse, R30 ;  /* 0x0000001e2f157220 */ /* 0x040fe20000400000 */
[C---:B------:R-:W-:Y:S01]  /*7680*/  FMUL R13, R47.reuse, R22 ;  /* 0x000000162f0d7220 */ /* 0x040fe20000400000 */
        /* <DEDUP_REMOVED lines=9> */
[C---:B------:R-:W-:Y:S01]  /*7720*/  FFMA R6, R49.reuse, R56, R6 ;  /* 0x0000003831067223 */ /* 0x040fe20000000006 */
[C---:B------:R-:W-:Y:S01]  /*7730*/  FFMA R11, R49.reuse, R57, R11 ;  /* 0x00000039310b7223 */ /* 0x040fe2000000000b */
[C---:B------:R-:W-:Y:S01]  /*7740*/  FFMA R8, R49.reuse, R58, R8 ;  /* 0x0000003a31087223 */ /* 0x040fe20000000008 */
[----:B------:R-:W-:Y:S01]  /*7750*/  FFMA R9, R49, R59, R9 ;  /* 0x0000003b31097223 */ /* 0x000fe20000000009 */
[----:B------:R-:W-:Y:S01]  /*7760*/  F2FP.SATFINITE.E5M2.F32.PACK_AB_MERGE_C R52, R7, R3, RZ ;  /* 0x000000030734723e */ /* 0x000fe200048060ff */
[----:B------:R-:W-:Y:S01]  /*7770*/  FFMA R10, R49, R60, R10 ;  /* 0x0000003c310a7223 */ /* 0x000fe2000000000a */
[----:B------:R-:W-:Y:S01]  /*7780*/  F2FP.SATFINITE.E5M2.F32.PACK_AB_MERGE_C R53, R11, R6, RZ ;  /* 0x000000060b35723e */ /* 0x000fe200048060ff */
[----:B------:R-:W-:Y:S01]  /*7790*/  FFMA R15, R49, R61, R15 ;  /* 0x0000003d310f7223 */ /* 0x000fe2000000000f */
[C---:B------:R-:W-:Y:S01]  /*77a0*/  FMUL R3, R47.reuse, R16 ;  /* 0x000000102f037220 */ /* 0x040fe20000400000 */
[C---:B------:R-:W-:Y:S01]  /*77b0*/  FMUL R6, R47.reuse, R17 ;  /* 0x000000112f067220 */ /* 0x040fe20000400000 */
[----:B------:R-:W-:Y:S01]  /*77c0*/  F2FP.F16.E5M2.UNPACK_B R51, R87.H1 ;  /* 0x00000057ff33723e */ /* 0x000fe200030004ff */
[----:B------:R-:W-:Y:S01]  /*77d0*/  FMUL R11, R47, R20 ;  /* 0x000000142f0b7220 */ /* 0x000fe20000400000 */
[----:B------:R-:W-:Y:S01]  /*77e0*/  F2FP.SATFINITE.E5M2.F32.PACK_AB_MERGE_C R54, R15, R10, RZ ;  /* 0x0000000a0f36723e */ /* 0x000fe200048060ff */
[C---:B------:R-:W-:Y:S01]  /*77f0*/  FFMA R3, R49.reuse, R62, R3 ;  /* 0x0000003e31037223 */ /* 0x040fe20000000003 */
[----:B------:R-:W-:Y:S01]  /*7800*/  FFMA R6, R49, R63, R6 ;  /* 0x0000003f31067223 */ /* 0x000fe20000000006 */
[----:B------:R-:W-:Y:S01]  /*7810*/  FMUL R20, R47, R29 ;  /* 0x0000001d2f147220 */ /* 0x000fe20000400000 */
[----:B------:R-:W-:Y:S01]  /*7820*/  F2FP.SATFINITE.E5M2.F32.PACK_AB_MERGE_C R29, R5, R4, R53 ;  /* 0x00000004051d723e */ /* 0x000fe20004806035 */
[----:B------:R-:W-:Y:S01]  /*7830*/  FMUL R10, R47, R19 ;  /* 0x000000132f0a7220 */ /* 0x000fe20000400000 */
[----:B------:R-:W-:Y:S01]  /*7840*/  F2FP.SATFINITE.E5M2.F32.PACK_AB_MERGE_C R30, R9, R8, R54 ;  /* 0x00000008091e723e */ /* 0x000fe20004806036 */
        /* <DEDUP_REMOVED lines=10> */
[----:B------:R-:W-:Y:S01]  /*78f0*/  FFMA R14, R49, R69, R14 ;  /* 0x00000045310e7223 */ /* 0x000fe2000000000e */
[----:B------:R-:W-:Y:S01]  /*7900*/  FMUL R18, R47, R27 ;  /* 0x0000001b2f127220 */ /* 0x000fe20000400000 */
[C---:B------:R-:W-:Y:S01]  /*7910*/  FFMA R15, R49.reuse, R70, R15 ;  /* 0x00000046310f7223 */ /* 0x040fe2000000000f */
[C---:B------:R-:W-:Y:S01]  /*7920*/  FFMA R16, R49.reuse, R71, R16 ;  /* 0x0000004731107223 */ /* 0x040fe20000000010 */
[C---:B------:R-:W-:Y:S01]  /*7930*/  FFMA R17, R49.reuse, R72, R17 ;  /* 0x0000004831117223 */ /* 0x040fe20000000011 */
[C---:B------:R-:W-:Y:S01]  /*7940*/  FFMA R18, R49.reuse, R73, R18 ;  /* 0x0000004931127223 */ /* 0x040fe20000000012 */
[----:B------:R-:W-:Y:S01]  /*7950*/  FFMA R19, R49, R74, R19 ;  /* 0x0000004a31137223 */ /* 0x000fe20000000013 */
[----:B------:R-:W-:Y:S01]  /*7960*/  FMUL R23, R47, R32 ;  /* 0x000000202f177220 */ /* 0x000fe20000400000 */
[----:B------:R-:W-:Y:S01]  /*7970*/  FFMA R20, R49, R75, R20 ;  /* 0x0000004b31147223 */ /* 0x000fe20000000014 */
[----:B------:R-:W-:Y:S01]  /*7980*/  FMUL R24, R47, R33 ;  /* 0x000000212f187220 */ /* 0x000fe20000400000 */
[--C-:B------:R-:W-:Y:S02]  /*7990*/  HADD2.F32 R50, -RZ, R51.reuse.H0_H0 ;  /* 0x20000033ff327230 */ /* 0x100fe40000004100 */
[----:B------:R-:W-:Y:S01]  /*79a0*/  FFMA R21, R49, R76, R21 ;  /* 0x0000004c31157223 */ /* 0x000fe20000000015 */
[----:B------:R-:W-:Y:S02]  /*79b0*/  HADD2.F32 R51, -RZ, R51.H1_H1 ;  /* 0x30000033ff337230 */ /* 0x000fe40000004100 */
[----:B------:R-:W-:Y:S01]  /*79c0*/  FMUL R25, R47, R34 ;  /* 0x000000222f197220 */ /* 0x000fe20000400000 */
[----:B------:R-:W-:Y:S01]  /*79d0*/  FFMA R22, R49, R77, R22 ;  /* 0x0000004d31167223 */ /* 0x000fe20000000016 */
[----:B------:R-:W-:Y:S01]  /*79e0*/  FMUL R26, R47, R35 ;  /* 0x000000232f1a7220 */ /* 0x000fe20000400000 */
[----:B------:R-:W-:Y:S01]  /*79f0*/  F2FP.SATFINITE.E5M2.F32.PACK_AB_MERGE_C R7, R10, R7, RZ ;  /* 0x000000070a07723e */ /* 0x000fe200048060ff */
[C---:B------:R-:W-:Y:S01]  /*7a00*/  FFMA R23, R49.reuse, R78, R23 ;  /* 0x0000004e31177223 */ /* 0x040fe20000000017 */
[C---:B------:R-:W-:Y:S01]  /*7a10*/  FFMA R24, R49.reuse, R79, R24 ;  /* 0x0000004f31187223 */ /* 0x040fe20000000018 */
[C---:B------:R-:W-:Y:S01]  /*7a20*/  FFMA R25, R49.reuse, R50, R25 ;  /* 0x0000003231197223 */ /* 0x040fe20000000019 */
[----:B------:R-:W-:Y:S01]  /*7a30*/  FFMA R26, R49, R51, R26 ;  /* 0x00000033311a7223 */ /* 0x000fe2000000001a */
[----:B------:R-:W-:Y:S02]  /*7a40*/  F2FP.SATFINITE.E5M2.F32.PACK_AB_MERGE_C R28, R2, R0, R52 ;  /* 0x00000000021c723e */ /* 0x000fe40004806034 */
[----:B------:R-:W-:Y:S02]  /*7a50*/  F2FP.SATFINITE.E5M2.F32.PACK_AB_MERGE_C R31, R6, R3, R7 ;  /* 0x00000003061f723e */ /* 0x000fe40004806007 */
[----:B------:R-:W-:Y:S02]  /*7a60*/  F2FP.SATFINITE.E5M2.F32.PACK_AB_MERGE_C R13, R14, R13, RZ ;  /* 0x0000000d0e0d723e */ /* 0x000fe400048060ff */
[----:B------:R-:W-:Y:S01]  /*7a70*/  F2FP.SATFINITE.E5M2.F32.PACK_AB_MERGE_C R17, R18, R17, RZ ;  /* 0x000000111211723e */ /* 0x000fe200048060ff */
[----:B------:R1:W-:Y:S01]  /*7a80*/  STS.128 [R100+UR49+0x5200], R28 ;  /* 0x0052001c64007988 */ /* 0x0003e20008000c31 */
[----:B------:R-:W-:Y:S02]  /*7a90*/  F2FP.SATFINITE.E5M2.F32.PACK_AB_MERGE_C R14, R22, R21, RZ ;  /* 0x00000015160e723e */ /* 0x000fe400048060ff */
[----:B------:R-:W-:Y:S02]  /*7aa0*/  F2FP.SATFINITE.E5M2.F32.PACK_AB_MERGE_C R25, R26, R25, RZ ;  /* 0x000000191a19723e */ /* 0x000fe400048060ff */
[----:B------:R-:W-:Y:S02]  /*7ab0*/  F2FP.SATFINITE.E5M2.F32.PACK_AB_MERGE_C R12, R12, R11, R13 ;  /* 0x0000000b0c0c723e */ /* 0x000fe4000480600d */
[----:B------:R-:W-:Y:S02]  /*7ac0*/  F2FP.SATFINITE.E5M2.F32.PACK_AB_MERGE_C R13, R16, R15, R17 ;  /* 0x0000000f100d723e */ /* 0x000fe40004806011 */
        /* <DEDUP_REMOVED lines=13> */
[----:B------:R-:W-:Y:S02]  /*7ba0*/  UIADD3 UR12, UP0, UPT, UR52, 0x680, URZ ;  /* 0x00000680340c7890 */ /* 0x000fe4000ff1e0ff */
[----:B------:R-:W-:Y:S02]  /*7bb0*/  UIADD3 UR9, UPT, UPT, UR41, 0x20, URZ ;  /* 0x0000002029097890 */ /* 0x000fe4000fffe0ff */
[----:B------:R-:W-:Y:S02]  /*7bc0*/  UIADD3 UR8, UPT, UPT, UR49, 0x5200, URZ ;  /* 0x0000520031087890 */ /* 0x000fe4000fffe0ff */
[----:B------:R-:W-:Y:S01]  /*7bd0*/  UIADD3.X UR13, UPT, UPT, URZ, UR53, URZ, UP0, !UPT ;  /* 0x00000035ff0d7290 */ /* 0x000fe200087fe4ff */
[----:B------:R-:W-:Y:S01]  /*7be0*/  UMOV UR10, UR42 ;  /* 0x0000002a000a7c82 */ /* 0x000fe20008000000 */
[----:B------:R-:W-:Y:S01]  /*7bf0*/  UMOV UR11, UR36 ;  /* 0x00000024000b7c82 */ /* 0x000fe20008000000 */
[----:B------:R-:W-:Y:S02]  /*7c00*/  UIADD3 UR5, UPT, UPT, UR41, 0xa0, URZ ;  /* 0x000000a029057890 */ /* 0x000fe4000fffe0ff */
[----:B------:R-:W-:Y:S01]  /*7c10*/  UIADD3 UR4, UPT, UPT, UR49, 0x5a00, URZ ;  /* 0x00005a0031047890 */ /* 0x000fe2000fffe0ff */
[----:B------:R-:W-:Y:S03]  /*7c20*/  UMOV UR6, UR42 ;  /* 0x0000002a00067c82 */ /* 0x000fe60008000000 */
[----:B------:R2:W-:Y:S01]  /*7c30*/  UTMASTG.3D [UR8], [UR12] ;  /* 0x000000080c0073b5 */ /* 0x0005e20008010000 */
[----:B------:R-:W-:Y:S04]  /*7c40*/  UMOV UR7, UR36 ;  /* 0x0000002400077c82 */ /* 0x000fe80008000000 */
[----:B------:R2:W-:Y:S01]  /*7c50*/  UTMASTG.3D [UR4], [UR12] ;  /* 0x000000040c0073b5 */ /* 0x0005e20008010000 */
[----:B------:R0:W-:Y:S01]  /*7c60*/  UTMACMDFLUSH ;  /* 0x00000000000079b7 */ /* 0x0001e20000000000 */
[----:B--2---:R-:W-:Y:S04]  /*7c70*/  DEPBAR.LE SB0, 0x1 ;  /* 0x000080400000791a */ /* 0x004fe80000000000 */
.L_x_125:
[----:B------:R-:W-:Y:S05]  /*7c80*/  BSYNC.RECONVERGENT B0 ;  /* 0x0000000000007941 */ /* 0x000fea0003800200 */
.L_x_124:
        /* <DEDUP_REMOVED lines=15> */
.L_x_129:
[----:B------:R-:W-:Y:S05]  /*7d80*/  BSYNC B0 ;  /* 0x0000000000007941 */ /* 0x000fea0003800000 */
.L_x_128:
[----:B------:R-:W-:Y:S01]  /*7d90*/  ISETP.NE.AND P0, PT, R115, RZ, PT ;  /* 0x000000ff7300720c */ /* 0x000fe20003f05270 */
[----:B------:R-:W-:Y:S11]  /*7da0*/  VIADD R105, R105, 0x1 ;  /* 0x0000000169697836 */ /* 0x000ff60000000000 */
[----:B------:R-:W-:Y:S01]  /*7db0*/  @!UPT UIADD3 URZ, UPT, UPT, URZ, URZ, URZ ;  /* 0x000000fffffff290 */ /* 0x000fe2000fffe0ff */
[----:B------:R3:W4:Y:S04]  /*7dc0*/  @P0 LDS.128 R84, [R2+0x200] ;  /* 0x0002000002540984 */ /* 0x0007280000000c00 */
[----:B------:R1:W1:Y:S01]  /*7dd0*/  @P0 LDS.128 R80, [R3+UR49+0x200] ;  /* 0x0002003103500984 */ /* 0x0002620008000c00 */
        /* <DEDUP_REMOVED lines=14> */
.L_x_127:
[----:B------:R-:W-:Y:S05]  /*7ec0*/  BSYNC B1 ;  /* 0x0000000000017941 */ /* 0x000fea0003800000 */
.L_x_126:
[----:B------:R-:W-:Y:S05]  /*7ed0*/  VIADD R0, R48, 0x40 ;  /* 0x0000004030007836 */ /* 0x000fea0000000000 */
[----:B------:R-:W-:Y:S04]  /*7ee0*/  SHF.R.U32.HI R0, RZ, 0x15, R0 ;  /* 0x00000015ff007819 */ /* 0x000fe80000011600 */
[----:B------:R-:W-:Y:S11]  /*7ef0*/  LOP3.LUT P0, RZ, R0, 0x3, R102, 0x48, !PT ;  /* 0x0000000300ff7812 */ /* 0x000ff60007804866 */
[----:B------:R-:W-:Y:S02]  /*7f00*/  @!UPT UIADD3 URZ, UPT, UPT, URZ, URZ, URZ ;  /* 0x000000fffffff290 */ /* 0x000fe4000fffe0ff */
[----:B------:R-:W-:Y:S05]  /*7f10*/  @!P0 BRA `(.L_x_131) ;  /* 0x0000000000408947 */ /* 0x000fea0003800000 */
[----:B------:R-:W2:Y:S01]  /*7f20*/  LDCU.64 UR8, c[0x4][0x78] ;  /* 0x01000f00ff0877ac */ /* 0x000ea20008000a00 */
[----:B------:R-:W-:Y:S01]  /*7f30*/  MOV R3, 0x0 ;  /* 0x0000000000037802 */ /* 0x000fe20000000f00 */
[----:B-1----:R-:W-:Y:S02]  /*7f40*/  HFMA2 R12, -RZ, RZ, 0, 5.9604644775390625e-08 ;  /* 0x00000001ff0c7431 */ /* 0x002fe400000001ff */
[----:B------:R-:W-:Y:S02]  /*7f50*/  IMAD.MOV.U32 R8, RZ, RZ, 0x192 ;  /* 0x00000192ff087424 */ /* 0x000fe400078e00ff */
[----:B------:R-:W-:Y:S01]  /*7f60*/  IMAD.MOV.U32 R13, RZ, RZ, RZ ;  /* 0x000000ffff0d7224 */ /* 0x000fe200078e00ff */
[----:B------:R-:W1:Y:S01]  /*7f70*/  LDCU.64 UR6, c[0x4][0x80] ;  /* 0x01001000ff0677ac */ /* 0x000e620008000a00 */
[----:B------:R-:W3:Y:S01]  /*7f80*/  LDC.64 R2, c[0x4][R3] ;  /* 0x0100000003027b82 */ /* 0x000ee20000000a00 */
[----:B------:R-:W4:Y:S01]  /*7f90*/  LDCU.64 UR4, c[0x4][0x18] ;  /* 0x01000300ff0477ac */ /* 0x000f220008000a00 */
[----:B--2---:R-:W-:Y:S01]  /*7fa0*/  MOV R5, UR9 ;  /* 0x0000000900057c02 */ /* 0x004fe20008000f00 */
[----:B------:R-:W-:Y:S01]  /*7fb0*/  IMAD.U32 R4, RZ, RZ, UR8 ;  /* 0x00000008ff047e24 */ /* 0x000fe2000f8e00ff */
[----:B-1----:R-:W-:Y:S01]  /*7fc0*/  MOV R7, UR7 ;  /* 0x0000000700077c02 */ /* 0x002fe20008000f00 */
[----:B------:R-:W-:Y:S01]  /*7fd0*/  IMAD.U32 R6, RZ, RZ, UR6 ;  /* 0x00000006ff067e24 */ /* 0x000fe2000f8e00ff */
[----:B----4-:R-:W-:Y:S01]  /*7fe0*/  MOV R11, UR5 ;  /* 0x00000005000b7c02 */ /* 0x010fe20008000f00 */
[----:B------:R-:W-:Y:S02]  /*7ff0*/  IMAD.U32 R10, RZ, RZ, UR4 ;  /* 0x00000004ff0a7e24 */ /* 0x000fe4000f8e00ff */
[----:B------:R-:W-:Y:S07]  /*8000*/  LEPC R20, `(.L_x_131) ;  /* 0x000000001014794e */ /* 0x000fee0000000000 */
[----:B---3--:R-:W-:Y:S05]  /*8010*/  CALL.ABS.NOINC R2 ;  /* 0x0000000002007343 */ /* 0x008fea0003c00000 */
.L_x_131:
        /* <DEDUP_REMOVED lines=147> */
[----:B------:R-:W-:Y:S02]  /*8950*/  UIADD3 UR12, UP0, UPT, UR52, 0x680, URZ ;  /* 0x00000680340c7890 */ /* 0x000fe4000ff1e0ff */
[----:B------:R-:W-:Y:S02]  /*8960*/  UIADD3 UR5, UPT, UPT, UR41, 0x40, URZ ;  /* 0x0000004029057890 */ /* 0x000fe4000fffe0ff */
[----:B------:R-:W-:Y:S01]  /*8970*/  MOV R108, UR4 ;  /* 0x00000004006c7c02 */ /* 0x000fe20008000f00 */
[----:B------:R-:W-:Y:S01]  /*8980*/  UIADD3.X UR13, UPT, UPT, URZ, UR53, URZ, UP0, !UPT ;  /* 0x00000035ff0d7290 */ /* 0x000fe200087fe4ff */
[----:B------:R-:W-:Y:S02]  /*8990*/  UMOV UR6, UR42 ;  /* 0x0000002a00067c82 */ /* 0x000fe40008000000 */
[----:B------:R-:W-:Y:S01]  /*89a0*/  R2UR UR4, R108 ;  /* 0x000000006c0472ca */ /* 0x000fe200000e0000 */
[----:B------:R-:W-:Y:S01]  /*89b0*/  UMOV UR7, UR36 ;  /* 0x0000002400077c82 */ /* 0x000fe20008000000 */
[----:B------:R-:W-:Y:S02]  /*89c0*/  UIADD3 UR9, UPT, UPT, UR41, 0xc0, URZ ;  /* 0x000000c029097890 */ /* 0x000fe4000fffe0ff */
[----:B------:R-:W-:Y:S01]  /*89d0*/  UIADD3 UR8, UPT, UPT, UR49, 0x4a00, URZ ;  /* 0x00004a0031087890 */ /* 0x000fe2000fffe0ff */
[----:B------:R-:W-:Y:S01]  /*89e0*/  UMOV UR10, UR42 ;  /* 0x0000002a000a7c82 */ /* 0x000fe20008000000 */
[----:B------:R-:W-:Y:S07]  /*89f0*/  UMOV UR11, UR36 ;  /* 0x00000024000b7c82 */ /* 0x000fee0008000000 */
[----:B------:R2:W-:Y:S01]  /*8a00*/  UTMASTG.3D [UR4], [UR12] ;  /* 0x000000040c0073b5 */ /* 0x0005e20008010000 */
[----:B------:R2:W-:Y:S01]  /*8a10*/  UTMASTG.3D [UR8], [UR12] ;  /* 0x000000080c0073b5 */ /* 0x0005e20008010000 */
[----:B------:R0:W-:Y:S01]  /*8a20*/  UTMACMDFLUSH ;  /* 0x00000000000079b7 */ /* 0x0001e20000000000 */
[----:B--2---:R-:W-:Y:S04]  /*8a30*/  DEPBAR.LE SB0, 0x1 ;  /* 0x000080400000791a */ /* 0x004fe80000000000 */
.L_x_133:
[----:B------:R-:W-:Y:S05]  /*8a40*/  BSYNC.RECONVERGENT B0 ;  /* 0x0000000000007941 */ /* 0x000fea0003800200 */
.L_x_132:
        /* <DEDUP_REMOVED lines=15> */
.L_x_137:
[----:B------:R-:W-:Y:S05]  /*8b40*/  BSYNC B0 ;  /* 0x0000000000007941 */ /* 0x000fea0003800000 */
.L_x_136:
        /* <DEDUP_REMOVED lines=19> */
.L_x_135:
[----:B------:R-:W-:Y:S05]  /*8c80*/  BSYNC B1 ;  /* 0x0000000000017941 */ /* 0x000fea0003800000 */
.L_x_134:
        /* <DEDUP_REMOVED lines=21> */
.L_x_139:
[----:B------:R-:W-:Y:S01]  /*8de0*/  ISETP.NE.AND P0, PT, R109, RZ, PT ;  /* 0x000000ff6d00720c */ /* 0x000fe20003f05270 */
[----:B------:R-:W-:Y:S05]  /*8df0*/  WARPSYNC.ALL ;  /* 0x0000000000007948 */ /* 0x000fea0003800000 */
[----:B------:R-:W-:Y:S01]  /*8e00*/  R2UR UR4, R48 ;  /* 0x00000000300472ca */ /* 0x000fe200000e0000 */
[----:B------:R-:W-:Y:S01]  /*8e10*/  BSSY.RECONVERGENT B0, `(.L_x_140) ;  /* 0x000009f000007945 */ /* 0x000fe20003800200 */
[-C--:B------:R-:W-:Y:S02]  /*8e20*/  F2FP.F16.E5M2.UNPACK_B R4, R81.reuse ;  /* 0x00000051ff04723e */ /* 0x080fe400020004ff */
[-C--:B------:R-:W-:Y:S02]  /*8e30*/  F2FP.F16.E5M2.UNPACK_B R2, R80.reuse ;  /* 0x00000050ff02723e */ /* 0x080fe400020004ff */
[----:B------:R-:W-:Y:S01]  /*8e40*/  F2FP.F16.E5M2.UNPACK_B R80, R80.H1 ;  /* 0x00000050ff50723e */ /* 0x000fe200030004ff */
[--C-:B------:R-:W-:Y:S01]  /*8e50*/  HADD2.F32 R50, -RZ, R4.reuse.H0_H0 ;  /* 0x20000004ff327230 */ /* 0x100fe20000004100 */
[----:B------:R-:W-:Y:S01]  /*8e60*/  F2FP.F16.E5M2.UNPACK_B R81, R81.H1 ;  /* 0x00000051ff51723e */ /* 0x000fe200030004ff */
[----:B------:R-:W-:Y:S01]  /*8e70*/  HADD2.F32 R51, -RZ, R4.H1_H1 ;  /* 0x30000004ff337230 */ /* 0x000fe20000004100 */
[-C--:B------:R-:W-:Y:S01]  /*8e80*/  F2FP.F16.E5M2.UNPACK_B R55, R82.reuse ;  /* 0x00000052ff37723e */ /* 0x080fe200020004ff */
[--C-:B------:R-:W-:Y:S01]  /*8e90*/  HADD2.F32 R0, -RZ, R2.reuse.H0_H0 ;  /* 0x20000002ff007230 */ /* 0x100fe20000004100 */
[----:B------:R-:W-:Y:S01]  /*8ea0*/  F2FP.F16.E5M2.UNPACK_B R82, R82.H1 ;  /* 0x00000052ff52723e */ /* 0x000fe200030004ff */
[----:B-1----:R-:W1:Y:S01]  /*8eb0*/  LDTM.x32 R4, tmem[UR4+0x60] ;  /* 0x00006004000479ee */ /* 0x002e6200082c0000 */
[----:B------:R-:W-:Y:S01]  /*8ec0*/  NOP ;  /* 0x0000000000007918 */ /* 0x000fe20000000000 */
[----:B------:R-:W-:Y:S01]  /*8ed0*/  IADD3 R111, PT, PT, R111, 0xd0, RZ ;  /* 0x000000d06f6f7810 */ /* 0x000fe20007ffe0ff */
[----:B------:R-:W-:Y:S01]  /*8ee0*/  HADD2.F32 R2, -RZ, R2.H1_H1 ;  /* 0x30000002ff027230 */ /* 0x000fe20000004100 */
[----:B------:R-:W-:Y:S01]  /*8ef0*/  F2FP.F16.E5M2.UNPACK_B R59, R83 ;  /* 0x00000053ff3b723e */ /* 0x000fe200020004ff */
[--C-:B------:R-:W-:Y:S01]  /*8f00*/  HADD2.F32 R54, -RZ, R55.reuse.H0_H0 ;  /* 0x20000037ff367230 */ /* 0x100fe20000004100 */
[----:B------:R-:W-:Y:S01]  /*8f10*/  LOP3.LUT R111, R111, 0xfefffff8, RZ, 0xc0, !PT ;  /* 0xfefffff86f6f7812 */ /* 0x000fe200078ec0ff */
[----:B------:R-:W-:Y:S01]  /*8f20*/  HADD2.F32 R55, -RZ, R55.H1_H1 ;  /* 0x30000037ff377230 */ /* 0x000fe20000004100 */
[----:B------:R-:W-:Y:S01]  /*8f30*/  F2FP.F16.E5M2.UNPACK_B R63, R84 ;  /* 0x00000054ff3f723e */ /* 0x000fe200020004ff */
[--C-:B------:R-:W-:Y:S01]  /*8f40*/  HADD2.F32 R58, -RZ, R59.reuse.H0_H0 ;  /* 0x2000003bff3a7230 */ /* 0x100fe20000004100 */
[----:B-1----:R1:W-:Y:S01]  /*8f50*/  SYNCS.ARRIVE.TRANS64.RED.A1T0 RZ, [R111+URZ], RZ ;  /* 0x000000ff6fff79a7 */ /* 0x0023e200081004ff */
[----:B------:R-:W-:Y:S01]  /*8f60*/  HADD2.F32 R59, -RZ, R59.H1_H1 ;  /* 0x3000003bff3b7230 */ /* 0x000fe20000004100 */
[----:B------:R-:W-:Y:S01]  /*8f70*/  F2FP.F16.E5M2.UNPACK_B R67, R85 ;  /* 0x00000055ff43723e */ /* 0x000fe200020004ff */
[--C-:B------:R-:W-:Y:S01]  /*8f80*/  HADD2.F32 R62, -RZ, R63.reuse.H0_H0 ;  /* 0x2000003fff3e7230 */ /* 0x100fe20000004100 */
[----:B------:R-:W-:Y:S01]  /*8f90*/  F2FP.F16.E5M2.UNPACK_B R71, R86 ;  /* 0x00000056ff47723e */ /* 0x000fe200020004ff */
[----:B------:R-:W-:Y:S01]  /*8fa0*/  HADD2.F32 R63, -RZ, R63.H1_H1 ;  /* 0x3000003fff3f7230 */ /* 0x000fe20000004100 */
[----:B------:R-:W-:Y:S01]  /*8fb0*/  F2FP.F16.E5M2.UNPACK_B R75, R87 ;  /* 0x00000057ff4b723e */ /* 0x000fe200020004ff */
[--C-:B------:R-:W-:Y:S01]  /*8fc0*/  HADD2.F32 R66, -RZ, R67.reuse.H0_H0 ;  /* 0x20000043ff427230 */ /* 0x100fe20000004100 */
[----:B------:R-:W-:Y:S01]  /*8fd0*/  F2FP.F16.E5M2.UNPACK_B R83, R83.H1 ;  /* 0x00000053ff53723e */ /* 0x000fe200030004ff */
[----:B------:R-:W-:Y:S01]  /*8fe0*/  HADD2.F32 R67, -RZ, R67.H1_H1 ;  /* 0x30000043ff437230 */ /* 0x000fe20000004100 */
[----:B------:R-:W-:Y:S01]  /*8ff0*/  F2FP.F16.E5M2.UNPACK_B R84, R84.H1 ;  /* 0x00000054ff54723e */ /* 0x000fe200030004ff */
[--C-:B------:R-:W-:Y:S01]  /*9000*/  HADD2.F32 R70, -RZ, R71.reuse.H0_H0 ;  /* 0x20000047ff467230 */ /* 0x100fe20000004100 */
[----:B------:R-:W-:Y:S01]  /*9010*/  F2FP.F16.E5M2.UNPACK_B R85, R85.H1 ;  /* 0x00000055ff55723e */ /* 0x000fe200030004ff */
[----:B------:R-:W-:Y:S02]  /*9020*/  HADD2.F32 R71, -RZ, R71.H1_H1 ;  /* 0x30000047ff477230 */ /* 0x000fe40000004100 */
[C---:B------:R-:W-:Y:S01]  /*9030*/  FMUL R4, R47.reuse, R4 ;  /* 0x000000042f047220 */ /* 0x040fe20000400000 */
[C---:B------:R-:W-:Y:S01]  /*9040*/  FMUL R5, R47.reuse, R5 ;  /* 0x000000052f057220 */ /* 0x040fe20000400000 */
[--C-:B------:R-:W-:Y:S02]  /*9050*/  HADD2.F32 R3, -RZ, R80.reuse.H0_H0 ;  /* 0x20000050ff037230 */ /* 0x100fe40000004100 */
[----:B------:R-:W-:Y:S01]  /*9060*/  FMUL R8, R47, R8 ;  /* 0x000000082f087220 */ /* 0x000fe20000400000 */
[C---:B------:R-:W-:Y:S01]  /*9070*/  FFMA R4, R49.reuse, R0, R4 ;  /* 0x0000000031047223 */ /* 0x040fe20000000004 */
        /* <DEDUP_REMOVED lines=12> */
[--C-:B------:R-:W-:Y:S02]  /*9140*/  HADD2.F32 R74, -RZ, R75.reuse.H0_H0 ;  /* 0x2000004bff4a7230 */ /* 0x100fe40000004100 */
[C---:B------:R-:W-:Y:S01]  /*9150*/  FMUL R28, R47.reuse, R32 ;  /* 0x000000202f1c7220 */ /* 0x040fe20000400000 */
[----:B------:R-:W-:Y:S02]  /*9160*/  HADD2.F32 R75, -RZ, R75.H1_H1 ;  /* 0x3000004bff4b7230 */ /* 0x000fe40000004100 */
[C---:B------:R-:W-:Y:S01]  /*9170*/  FMUL R29, R47.reuse, R33 ;  /* 0x000000212f1d7220 */ /* 0x040fe20000400000 */
[----:B------:R-:W-:Y:S02]  /*9180*/  HADD2.F32 R48, -RZ, R80.H1_H1 ;  /* 0x30000050ff307230 */ /* 0x000fe40000004100 */
[C---:B------:R-:W-:Y:S01]  /*9190*/  FMUL R6, R47.reuse, R6 ;  /* 0x000000062f067220 */ /* 0x040fe20000400000 */
[C---:B------:R-:W-:Y:S01]  /*91a0*/  FMUL R7, R47.reuse, R7 ;  /* 0x000000072f077220 */ /* 0x040fe20000400000 */
[--C-:B------:R-:W-:Y:S02]  /*91b0*/  HADD2.F32 R52, -RZ, R81.reuse.H0_H0 ;  /* 0x20000051ff347230 */ /* 0x100fe40000004100 */
[----:B------:R-:W-:Y:S01]  /*91c0*/  FMUL R10, R47, R10 ;  /* 0x0000000a2f0a7220 */ /* 0x000fe20000400000 */
[C---:B------:R-:W-:Y:S01]  /*91d0*/  FFMA R6, R49.reuse, R3, R6 ;  /* 0x0000000331067223 */ /* 0x040fe20000000006 */
[----:B------:R-:W-:Y:S02]  /*91e0*/  HADD2.F32 R53, -RZ, R81.H1_H1 ;  /* 0x30000051ff357230 */ /* 0x000fe40000004100 */
[C---:B------:R-:W-:Y:S01]  /*91f0*/  FFMA R7, R49.reuse, R48, R7 ;  /* 0x0000003031077223 */ /* 0x040fe20000000007 */
[C---:B------:R-:W-:Y:S01]  /*9200*/  FFMA R8, R49.reuse, R50, R8 ;  /* 0x0000003231087223 */ /* 0x040fe20000000008 */
[C---:B------:R-:W-:Y:S01]  /*9210*/  FFMA R9, R49.reuse, R51, R9 ;  /* 0x0000003331097223 */ /* 0x040fe20000000009 */
[----:B------:R-:W-:Y:S01]  /*9220*/  FFMA R10, R49, R52, R10 ;  /* 0x00000034310a7223 */ /* 0x000fe2000000000a */
[----:B------:R-:W-:Y:S01]  /*9230*/  FMUL R11, R47, R11 ;  /* 0x0000000b2f0b7220 */ /* 0x000fe20000400000 */
[----:B------:R-:W-:Y:S01]  /*9240*/  F2FP.F16.E5M2.UNPACK_B R86, R86.H1 ;  /* 0x00000056ff56723e */ /* 0x000fe200030004ff */
[--C-:B------:R-:W-:Y:S01]  /*9250*/  HADD2.F32 R56, -RZ, R82.reuse.H0_H0 ;  /* 0x20000052ff387230 */ /* 0x100fe20000004100 */
[----:B------:R-:W-:Y:S01]  /*9260*/  F2FP.SATFINITE.E5M2.F32.PACK_AB_MERGE_C R6, R7, R6, RZ ;  /* 0x000000060706723e */ /* 0x000fe200048060ff */
[C---:B------:R-:W-:Y:S01]  /*9270*/  FFMA R11, R49.reuse, R53, R11 ;  /* 0x00000035310b7223 */ /* 0x040fe2000000000b */
[C---:B------:R-:W-:Y:S01]  /*9280*/  FFMA R12, R49.reuse, R54, R12 ;  /* 0x00000036310c7223 */ /* 0x040fe2000000000c */
[----:B------:R-:W-:Y:S01]  /*9290*/  FFMA R13, R49, R55, R13 ;  /* 0x00000037310d7223 */ /* 0x000fe2000000000d */
[----:B------:R-:W-:Y:S01]  /*92a0*/  F2FP.SATFINITE.E5M2.F32.PACK_AB_MERGE_C R4, R5, R4, R6 ;  /* 0x000000040504723e */ /* 0x000fe20004806006 */
[----:B------:R-:W-:Y:S01]  /*92b0*/  HADD2.F32 R57, -RZ, R82.H1_H1 ;  /* 0x30000052ff397230 */ /* 0x000fe20000004100 */
[----:B------:R-:W-:Y:S01]  /*92c0*/  F2FP.SATFINITE.E5M2.F32.PACK_AB_MERGE_C R10, R11, R10, RZ ;  /* 0x0000000a0b0a723e */ /* 0x000fe200048060ff */
[C---:B------:R-:W-:Y:S01]  /*92d0*/  FMUL R14, R47.reuse, R14 ;  /* 0x0000000e2f0e7220 */ /* 0x040fe20000400000 */
[----:B------:R-:W-:Y:S01]  /*92e0*/  FMUL R15, R47, R15 ;  /* 0x0000000f2f0f7220 */ /* 0x000fe20000400000 */
[--C-:B------:R-:W-:Y:S01]  /*92f0*/  HADD2.F32 R60, -RZ, R83.reuse.H0_H0 ;  /* 0x20000053ff3c7230 */ /* 0x100fe20000004100 */
[----:B------:R-:W-:Y:S01]  /*9300*/  F2FP.SATFINITE.E5M2.F32.PACK_AB_MERGE_C R5, R9, R8, R10 ;  /* 0x000000080905723e */ /* 0x000fe2000480600a */
[C---:B------:R-:W-:Y:S01]  /*9310*/  FFMA R14, R49.reuse, R56, R14 ;  /* 0x00000038310e7223 */ /* 0x040fe2000000000e */
[C---:B------:R-:W-:Y:S01]  /*9320*/  FFMA R15, R49.reuse, R57, R15 ;  /* 0x00000039310f7223 */ /* 0x040fe2000000000f */
[C---:B------:R-:W-:Y:S01]  /*9330*/  FFMA R16, R49.reuse, R58, R16 ;  /* 0x0000003a31107223 */ /* 0x040fe20000000010 */
[----:B------:R-:W-:Y:S01]  /*9340*/  FFMA R17, R49, R59, R17 ;  /* 0x0000003b31117223 */ /* 0x000fe20000000011 */
[----:B------:R-:W-:Y:S02]  /*9350*/  HADD2.F32 R61, -RZ, R83.H1_H1 ;  /* 0x30000053ff3d7230 */ /* 0x000fe40000004100 */
[C---:B------:R-:W-:Y:S01]  /*9360*/  FMUL R18, R47.reuse, R18 ;  /* 0x000000122f127220 */ /* 0x040fe20000400000 */
[C---:B------:R-:W-:Y:S01]  /*9370*/  FMUL R19, R47.reuse, R19 ;  /* 0x000000132f137220 */ /* 0x040fe20000400000 */
[--C-:B------:R-:W-:Y:S02]  /*9380*/  HADD2.F32 R64, -RZ, R84.reuse.H0_H0 ;  /* 0x20000054ff407230 */ /* 0x100fe40000004100 */
[----:B------:R-:W-:Y:S01]  /*9390*/  FMUL R22, R47, R22 ;  /* 0x000000162f167220 */ /* 0x000fe20000400000 */
[C---:B------:R-:W-:Y:S01]  /*93a0*/  FFMA R18, R49.reuse, R60, R18 ;  /* 0x0000003c31127223 */ /* 0x040fe20000000012 */
[----:B------:R-:W-:Y:S02]  /*93b0*/  HADD2.F32 R65, -RZ, R84.H1_H1 ;  /* 0x30000054ff417230 */ /* 0x000fe40000004100 */
[----:B------:R-:W-:Y:S01]  /*93c0*/  FFMA R19, R49, R61, R19 ;  /* 0x0000003d31137223 */ /* 0x000fe20000000013 */
[----:B------:R-:W-:Y:S01]  /*93d0*/  FMUL R23, R47, R23 ;  /* 0x000000172f177220 */ /* 0x000fe20000400000 */
[C---:B------:R-:W-:Y:S01]  /*93e0*/  FFMA R20, R49.reuse, R62, R20 ;  /* 0x0000003e31147223 */ /* 0x040fe20000000014 */
[C---:B------:R-:W-:Y:S01]  /*93f0*/  FFMA R21, R49.reuse, R63, R21 ;  /* 0x0000003f31157223 */ /* 0x040fe20000000015 */
[--C-:B------:R-:W-:Y:S02]  /*9400*/  HADD2.F32 R68, -RZ, R85.reuse.H0_H0 ;  /* 0x20000055ff447230 */ /* 0x100fe40000004100 */
[----:B------:R-:W-:Y:S01]  /*9410*/  FFMA R22, R49, R64, R22 ;  /* 0x0000004031167223 */ /* 0x000fe20000000016 */
[----:B------:R-:W-:Y:S02]  /*9420*/  HADD2.F32 R69, -RZ, R85.H1_H1 ;  /* 0x30000055ff457230 */ /* 0x000fe40000004100 */
[----:B------:R-:W-:Y:S01]  /*9430*/  FMUL R3, R47, R26 ;  /* 0x0000001a2f037220 */ /* 0x000fe20000400000 */
[----:B------:R-:W-:Y:S01]  /*9440*/  FFMA R23, R49, R65, R23 ;  /* 0x0000004131177223 */ /* 0x000fe20000000017 */
[----:B------:R-:W-:Y:S01]  /*9450*/  FMUL R27, R47, R27 ;  /* 0x0000001b2f1b7220 */ /* 0x000fe20000400000 */
[C---:B------:R-:W-:Y:S01]  /*9460*/  FFMA R0, R49.reuse, R66, R0 ;  /* 0x0000004231007223 */ /* 0x040fe20000000000 */
[----:B------:R-:W-:Y:S01]  /*9470*/  F2FP.F16.E5M2.UNPACK_B R87, R87.H1 ;  /* 0x00000057ff57723e */ /* 0x000fe200030004ff */
        /* <DEDUP_REMOVED lines=15> */
[----:B------:R-:W-:Y:S01]  /*9570*/  F2FP.SATFINITE.E5M2.F32.PACK_AB_MERGE_C R14, R15, R14, RZ ;  /* 0x0000000e0f0e723e */ /* 0x000fe200048060ff */
[----:B------:R-:W-:Y:S01]  /*9580*/  FFMA R28, R49, R74, R28 ;  /* 0x0000004a311c7223 */ /* 0x000fe2000000001c */
[----:B------:R-:W-:Y:S01]  /*9590*/  F2FP.SATFINITE.E5M2.F32.PACK_AB_MERGE_C R7, R19, R18, RZ ;  /* 0x000000121307723e */ /* 0x000fe200048060ff */
[C---:B------:R-:W-:Y:S01]  /*95a0*/  FFMA R29, R49.reuse, R75, R29 ;  /* 0x0000004b311d7223 */ /* 0x040fe2000000001d */
[----:B------:R-:W-:Y:S01]  /*95b0*/  FFMA R30, R49, R76, R30 ;  /* 0x0000004c311e7223 */ /* 0x000fe2000000001e */
[----:B------:R-:W-:Y:S01]  /*95c0*/  F2FP.SATFINITE.E5M2.F32.PACK_AB_MERGE_C R22, R23, R22, RZ ;  /* 0x000000161716723e */ /* 0x000fe200048060ff */
[----:B------:R-:W-:Y:S01]  /*95d0*/  FFMA R35, R49, R77, R35 ;  /* 0x0000004d31237223 */ /* 0x000fe20000000023 */
[----:B------:R-:W-:Y:S02]  /*95e0*/  F2FP.SATFINITE.E5M2.F32.PACK_AB_MERGE_C R6, R13, R12, R14 ;  /* 0x0000000c0d06723e */ /* 0x000fe4000480600e */
[----:B------:R-:W-:Y:S02]  /*95f0*/  F2FP.SATFINITE.E5M2.F32.PACK_AB_MERGE_C R7, R17, R16, R7 ;  /* 0x000000101107723e */ /* 0x000fe40004806007 */
[----:B------:R-:W-:Y:S02]  /*9600*/  F2FP.SATFINITE.E5M2.F32.PACK_AB_MERGE_C R20, R21, R20, R22 ;  /* 0x000000141514723e */ /* 0x000fe40004806016 */
[----:B------:R-:W-:Y:S01]  /*9610*/  F2FP.SATFINITE.E5M2.F32.PACK_AB_MERGE_C R3, R27, R3, RZ ;  /* 0x000000031b03723e */ /* 0x000fe200048060ff */
[----:B------:R1:W-:Y:S01]  /*9620*/  STS.128 [R100+UR49+0x5200], R4 ;  /* 0x0052000464007988 */ /* 0x0003e20008000c31 */
[----:B------:R-:W-:Y:S02]  /*9630*/  F2FP.SATFINITE.E5M2.F32.PACK_AB_MERGE_C R22, R31, R26, RZ ;  /* 0x0000001a1f16723e */ /* 0x000fe400048060ff */
[----:B------:R-:W-:Y:S02]  /*9640*/  F2FP.SATFINITE.E5M2.F32.PACK_AB_MERGE_C R23, R35, R30, RZ ;  /* 0x0000001e2317723e */ /* 0x000fe400048060ff */
[----:B------:R-:W-:Y:S02]  /*9650*/  F2FP.SATFINITE.E5M2.F32.PACK_AB_MERGE_C R21, R2, R0, R3 ;  /* 0x000000000215723e */ /* 0x000fe40004806003 */
[----:B------:R-:W-:Y:S02]  /*9660*/  F2FP.SATFINITE.E5M2.F32.PACK_AB_MERGE_C R22, R25, R24, R22 ;  /* 0x000000181916723e */ /* 0x000fe40004806016 */
[----:B------:R-:W-:Y:S02]  /*9670*/  F2FP.SATFINITE.E5M2.F32.PACK_AB_MERGE_C R23, R29, R28, R23 ;  /* 0x0000001c1d17723e */ /* 0x000fe40004806017 */
[----:B------:R-:W-:Y:S03]  /*9680*/  IADD3 R45, PT, PT, R45, 0x1, RZ ;  /* 0x000000012d2d7810 */ /* 0x000fe60007ffe0ff */
        /* <DEDUP_REMOVED lines=23> */
.L_x_141:
[----:B------:R-:W-:Y:S05]  /*9800*/  BSYNC.RECONVERGENT B0 ;  /* 0x0000000000007941 */ /* 0x000fea0003800200 */
.L_x_140:
[----:B------:R-:W-:Y:S01]  /*9810*/  BAR.SYNC.DEFER_BLOCKING 0x1, 0x80 ;  /* 0x0042000000007b1d */ /* 0x000fe20000010000 */
[----:B------:R-:W-:Y:S01]  /*9820*/  ISETP.NE.AND P2, PT, R110, RZ, PT ;  /* 0x000000ff6e00720c */ /* 0x000fe20003f45270 */
[----:B------:R-:W-:Y:S01]  /*9830*/  IMAD.IADD R15, R43, 0x1, R94 ;  /* 0x000000012b0f7824 */ /* 0x000fe200078e025e */
[----:B------:R-:W-:Y:S01]  /*9840*/  ISETP.NE.AND P0, PT, R112, 0x2, PT ;  /* 0x000000027000780c */ /* 0x000fe20003f05270 */
[----:B------:R-:W-:Y:S01]  /*9850*/  IMAD.IADD R14, R44, 0x1, R95 ;  /* 0x000000012c0e7824 */ /* 0x000fe200078e025f */
[----:B------:R-:W-:Y:S02]  /*9860*/  ISETP.NE.AND P1, PT, R45, 0x4, PT ;  /* 0x000000042d00780c */ /* 0x000fe40003f25270 */
[----:B------:R-:W-:Y:S02]  /*9870*/  SEL R2, RZ, 0x1, P0 ;  /* 0x00000001ff027807 */ /* 0x000fe40000000000 */
[----:B------:R-:W-:Y:S02]  /*9880*/  SEL R0, RZ, 0x1, P1 ;  /* 0x00000001ff007807 */ /* 0x000fe40000800000 */
[----:B------:R-:W-:Y:S02]  /*9890*/  LOP3.LUT R106, R106, R2, RZ, 0x3c, !PT ;  /* 0x000000026a6a7212 */ /* 0x000fe400078e3cff */
[----:B------:R-:W-:Y:S02]  /*98a0*/  LOP3.LUT R107, R107, R0, RZ, 0x3c, !PT ;  /* 0x000000006b6b7212 */ /* 0x000fe400078e3cff */
[----:B------:R-:W-:Y:S02]  /*98b0*/  @P2 R2UR UR36, R103 ;  /* 0x00000000672422ca */ /* 0x000fe400000e0000 */
[----:B------:R-:W-:Y:S02]  /*98c0*/  SEL R112, R112, RZ, P0 ;  /* 0x000000ff70707207 */ /* 0x000fe40000000000 */
[----:B------:R-:W-:Y:S01]  /*98d0*/  SEL R45, R45, RZ, P1 ;  /* 0x000000ff2d2d7207 */ /* 0x000fe20000800000 */
[----:B------:R-:W-:Y:S10]  /*98e0*/  @P2 BRA `(.L_x_142) ;  /* 0xffffffb800fc2947 */ /* 0x000ff4000383ffff */
[----:B------:R-:W-:Y:S05]  /*98f0*/  EXIT ;  /* 0x000000000000794d */ /* 0x000fea0003800000 */
.L_x_24:
[----:B--2---:R2:W4:Y:S02]  /*9900*/  SYNCS.PHASECHK.TRANS64.TRYWAIT P0, [R2+URZ+0x100], R3 ;  /* 0x00010003020075a7 */ /* 0x00452400080011ff */
[----:B----4-:R-:W-:Y:S05]  /*9910*/  @!P0 NANOSLEEP.SYNCS 0x989680 ;  /* 0x009896800000895d */ /* 0x010fea0003900000 */
[----:B------:R-:W4:Y:S02]  /*9920*/  @!P0 SYNCS.PHASECHK.TRANS64 P0, [R2+URZ+0x100], R3 ;  /* 0x00010003020085a7 */ /* 0x000f2400080010ff */
[----:B----4-:R-:W-:Y:S05]  /*9930*/  @!P0 BRA `(.L_x_24) ;  /* 0xfffffffc00f08947 */ /* 0x010fea000383ffff */
[----:B------:R-:W-:Y:S05]  /*9940*/  BRA `(.L_x_143) ;  /* 0xffffff7c00b07947 */ /* 0x000fea000383ffff */
.L_x_27:
[----:B------:R-:W-:-:S07]  /*9950*/  MOV R2, UR33 ;  /* 0x0000002100027c02 */ /* 0x000fce0008000f00 */
.L_x_144:
[----:B-1----:R1:W2:Y:S02]  /*9960*/  SYNCS.PHASECHK.TRANS64.TRYWAIT P0, [R2+URZ+0x20], R4 ;  /* 0x00002004020075a7 */ /* 0x0022a400080011ff */
[----:B--2---:R-:W-:Y:S05]  /*9970*/  @!P0 NANOSLEEP.SYNCS 0x989680 ;  /* 0x009896800000895d */ /* 0x004fea0003900000 */
[----:B------:R-:W2:Y:S02]  /*9980*/  @!P0 SYNCS.PHASECHK.TRANS64 P0, [R2+URZ+0x20], R4 ;  /* 0x00002004020085a7 */ /* 0x000ea400080010ff */
[----:B--2---:R-:W-:Y:S05]  /*9990*/  @!P0 BRA `(.L_x_144) ;  /* 0xfffffffc00f08947 */ /* 0x004fea000383ffff */
[----:B------:R-:W-:Y:S05]  /*99a0*/  BRA `(.L_x_26) ;  /* 0xffffff8000187947 */ /* 0x000fea000383ffff */
.L_x_34:
[----:B-1----:R-:W-:-:S07]  /*99b0*/  MOV R2, UR17 ;  /* 0x0000001100027c02 */ /* 0x002fce0008000f00 */
.L_x_145:
[----:B-1----:R1:W2:Y:S02]  /*99c0*/  SYNCS.PHASECHK.TRANS64.TRYWAIT P0, [R2+URZ+0x20], R4 ;  /* 0x00002004020075a7 */ /* 0x0022a400080011ff */
[----:B--2---:R-:W-:Y:S05]  /*99d0*/  @!P0 NANOSLEEP.SYNCS 0x989680 ;  /* 0x009896800000895d */ /* 0x004fea0003900000 */
[----:B------:R-:W2:Y:S02]  /*99e0*/  @!P0 SYNCS.PHASECHK.TRANS64 P0, [R2+URZ+0x20], R4 ;  /* 0x00002004020085a7 */ /* 0x000ea400080010ff */
[----:B--2---:R-:W-:Y:S05]  /*99f0*/  @!P0 BRA `(.L_x_145) ;  /* 0xfffffffc00f08947 */ /* 0x004fea000383ffff */
[----:B------:R-:W-:Y:S05]  /*9a00*/  BRA `(.L_x_33) ;  /* 0xffffff8000d47947 */ /* 0x000fea000383ffff */
.L_x_39:
[----:B-1----:R1:W2:Y:S02]  /*9a10*/  SYNCS.PHASECHK.TRANS64.TRYWAIT P0, [R2+URZ+0x90], R3 ;  /* 0x00009003020075a7 */ /* 0x0022a400080011ff */
[----:B--2---:R-:W-:Y:S05]  /*9a20*/  @!P0 NANOSLEEP.SYNCS 0x989680 ;  /* 0x009896800000895d */ /* 0x004fea0003900000 */
[----:B------:R-:W2:Y:S02]  /*9a30*/  @!P0 SYNCS.PHASECHK.TRANS64 P0, [R2+URZ+0x90], R3 ;  /* 0x00009003020085a7 */ /* 0x000ea400080010ff */
[----:B--2---:R-:W-:Y:S05]  /*9a40*/  @!P0 BRA `(.L_x_39) ;  /* 0xfffffffc00f08947 */ /* 0x004fea000383ffff */
[----:B------:R-:W-:Y:S05]  /*9a50*/  BRA `(.L_x_146) ;  /* 0xffffff8400787947 */ /* 0x000fea000383ffff */
.L_x_43:
[----:B---3--:R-:W-:-:S07]  /*9a60*/  MOV R0, UR4 ;  /* 0x0000000400007c02 */ /* 0x008fce0008000f00 */
.L_x_147:
[----:B-1----:R1:W2:Y:S02]  /*9a70*/  SYNCS.PHASECHK.TRANS64.TRYWAIT P0, [R0+URZ], R2 ;  /* 0x00000002000075a7 */ /* 0x0022a400080011ff */
[----:B--2---:R-:W-:Y:S05]  /*9a80*/  @!P0 NANOSLEEP.SYNCS 0x989680 ;  /* 0x009896800000895d */ /* 0x004fea0003900000 */
[----:B------:R-:W2:Y:S02]  /*9a90*/  @!P0 SYNCS.PHASECHK.TRANS64 P0, [R0+URZ], R2 ;  /* 0x00000002000085a7 */ /* 0x000ea400080010ff */
[----:B--2---:R-:W-:Y:S05]  /*9aa0*/  @!P0 BRA `(.L_x_147) ;  /* 0xfffffffc00f08947 */ /* 0x004fea000383ffff */
[----:B------:R-:W-:Y:S05]  /*9ab0*/  BRA `(.L_x_148) ;  /* 0xffffff8800e87947 */ /* 0x000fea000383ffff */
.L_x_44:
[----:B---3--:R-:W-:-:S07]  /*9ac0*/  MOV R0, UR4 ;  /* 0x0000000400007c02 */ /* 0x008fce0008000f00 */
.L_x_149:
[----:B-1----:R1:W2:Y:S02]  /*9ad0*/  SYNCS.PHASECHK.TRANS64.TRYWAIT P0, [R0+URZ], R3 ;  /* 0x00000003000075a7 */ /* 0x0022a400080011ff */
[----:B--2---:R-:W-:Y:S05]  /*9ae0*/  @!P0 NANOSLEEP.SYNCS 0x989680 ;  /* 0x009896800000895d */ /* 0x004fea0003900000 */
[----:B------:R-:W2:Y:S02]  /*9af0*/  @!P0 SYNCS.PHASECHK.TRANS64 P0, [R0+URZ], R3 ;  /* 0x00000003000085a7 */ /* 0x000ea400080010ff */
[----:B--2---:R-:W-:Y:S05]  /*9b00*/  @!P0 BRA `(.L_x_149) ;  /* 0xfffffffc00f08947 */ /* 0x004fea000383ffff */
[----:B------:R-:W-:Y:S05]  /*9b10*/  BRA `(.L_x_150) ;  /* 0xffffff8800f47947 */ /* 0x000fea000383ffff */
.L_x_45:
[----:B---3--:R-:W-:-:S07]  /*9b20*/  MOV R0, UR4 ;  /* 0x0000000400007c02 */ /* 0x008fce0008000f00 */
.L_x_151:
[----:B-1----:R1:W2:Y:S02]  /*9b30*/  SYNCS.PHASECHK.TRANS64.TRYWAIT P0, [R0+URZ], R3 ;  /* 0x00000003000075a7 */ /* 0x0022a400080011ff */
[----:B--2---:R-:W-:Y:S05]  /*9b40*/  @!P0 NANOSLEEP.SYNCS 0x989680 ;  /* 0x009896800000895d */ /* 0x004fea0003900000 */
[----:B------:R-:W2:Y:S02]  /*9b50*/  @!P0 SYNCS.PHASECHK.TRANS64 P0, [R0+URZ], R3 ;  /* 0x00000003000085a7 */ /* 0x000ea400080010ff */
[----:B--2---:R-:W-:Y:S05]  /*9b60*/  @!P0 BRA `(.L_x_151) ;  /* 0xfffffffc00f08947 */ /* 0x004fea000383ffff */
[----:B------:R-:W-:Y:S05]  /*9b70*/  BRA `(.L_x_152) ;  /* 0xffffff8c00007947 */ /* 0x000fea000383ffff */
.L_x_48:
[----:B-1----:R1:W2:Y:S02]  /*9b80*/  SYNCS.PHASECHK.TRANS64.TRYWAIT P0, [R0+URZ+0xf0], R4 ;  /* 0x0000f004000075a7 */ /* 0x0022a400080011ff */
[----:B--2---:R-:W-:Y:S05]  /*9b90*/  @!P0 NANOSLEEP.SYNCS 0x989680 ;  /* 0x009896800000895d */ /* 0x004fea0003900000 */
[----:B------:R-:W2:Y:S02]  /*9ba0*/  @!P0 SYNCS.PHASECHK.TRANS64 P0, [R0+URZ+0xf0], R4 ;  /* 0x0000f004000085a7 */ /* 0x000ea400080010ff */
[----:B--2---:R-:W-:Y:S05]  /*9bb0*/  @!P0 BRA `(.L_x_48) ;  /* 0xfffffffc00f08947 */ /* 0x004fea000383ffff */
[----:B------:R-:W-:Y:S05]  /*9bc0*/  BRA `(.L_x_153) ;  /* 0xffffff8c00607947 */ /* 0x000fea000383ffff */
.L_x_49:
[----:B------:R-:W-:-:S07]  /*9bd0*/  MOV R0, UR5 ;  /* 0x0000000500007c02 */ /* 0x000fce0008000f00 */
.L_x_154:
[----:B-1----:R1:W2:Y:S02]  /*9be0*/  SYNCS.PHASECHK.TRANS64.TRYWAIT P0, [R0+URZ+0xa0], R5 ;  /* 0x0000a005000075a7 */ /* 0x0022a400080011ff */
[----:B--2---:R-:W-:Y:S05]  /*9bf0*/  @!P0 NANOSLEEP.SYNCS 0x989680 ;  /* 0x009896800000895d */ /* 0x004fea0003900000 */
[----:B------:R-:W2:Y:S02]  /*9c00*/  @!P0 SYNCS.PHASECHK.TRANS64 P0, [R0+URZ+0xa0], R5 ;  /* 0x0000a005000085a7 */ /* 0x000ea400080010ff */
[----:B--2---:R-:W-:Y:S05]  /*9c10*/  @!P0 BRA `(.L_x_154) ;  /* 0xfffffffc00f08947 */ /* 0x004fea000383ffff */
[----:B------:R-:W-:Y:S05]  /*9c20*/  BRA `(.L_x_155) ;  /* 0xffffff8c00707947 */ /* 0x000fea000383ffff */
.L_x_50:
[----:B-1----:R1:W2:Y:S02]  /*9c30*/  SYNCS.PHASECHK.TRANS64.TRYWAIT P1, [R0+URZ+0x90], R4 ;  /* 0x00009004000075a7 */ /* 0x0022a400080211ff */
[----:B--2---:R-:W-:Y:S05]  /*9c40*/  @!P1 NANOSLEEP.SYNCS 0x989680 ;  /* 0x009896800000995d */ /* 0x004fea0003900000 */
[----:B------:R-:W2:Y:S02]  /*9c50*/  @!P1 SYNCS.PHASECHK.TRANS64 P1, [R0+URZ+0x90], R4 ;  /* 0x00009004000095a7 */ /* 0x000ea400080210ff */
[----:B--2---:R-:W-:Y:S05]  /*9c60*/  @!P1 BRA `(.L_x_50) ;  /* 0xfffffffc00f09947 */ /* 0x004fea000383ffff */
[----:B------:R-:W-:Y:S05]  /*9c70*/  BRA `(.L_x_156) ;  /* 0xffffff8c00a07947 */ /* 0x000fea000383ffff */
.L_x_53:
[----:B------:R-:W-:-:S07]  /*9c80*/  MOV R0, UR5 ;  /* 0x0000000500007c02 */ /* 0x000fce0008000f00 */
.L_x_157:
[----:B-1----:R1:W2:Y:S02]  /*9c90*/  SYNCS.PHASECHK.TRANS64.TRYWAIT P0, [R0+URZ+0xa0], R2 ;  /* 0x0000a002000075a7 */ /* 0x0022a400080011ff */
[----:B--2---:R-:W-:Y:S05]  /*9ca0*/  @!P0 NANOSLEEP.SYNCS 0x989680 ;  /* 0x009896800000895d */ /* 0x004fea0003900000 */
[----:B------:R-:W2:Y:S02]  /*9cb0*/  @!P0 SYNCS.PHASECHK.TRANS64 P0, [R0+URZ+0xa0], R2 ;  /* 0x0000a002000085a7 */ /* 0x000ea400080010ff */
[----:B--2---:R-:W-:Y:S05]  /*9cc0*/  @!P0 BRA `(.L_x_157) ;  /* 0xfffffffc00f08947 */ /* 0x004fea000383ffff */
[----:B------:R-:W-:Y:S05]  /*9cd0*/  BRA `(.L_x_52) ;  /* 0xffffff8c00f47947 */ /* 0x000fea000383ffff */
.L_x_62:
[----:B-1----:R-:W-:-:S04]  /*9ce0*/  MOV R4, UR6 ;  /* 0x0000000600047c02 */ /* 0x002fc80008000f00 */
[----:B------:R1:W2:Y:S03]  /*9cf0*/  SYNCS.PHASECHK.TRANS64.TRYWAIT P0, [R4+URZ+0x8], R5 ;  /* 0x00000805040075a7 */ /* 0x0002a600080011ff */
[----:B--2---:R-:W-:Y:S05]  /*9d00*/  @!P0 NANOSLEEP.SYNCS 0x989680 ;  /* 0x009896800000895d */ /* 0x004fea0003900000 */
[----:B------:R-:W2:Y:S02]  /*9d10*/  @!P0 SYNCS.PHASECHK.TRANS64 P0, [R4+URZ+0x8], R5 ;  /* 0x00000805040085a7 */ /* 0x000ea400080010ff */
[----:B--2---:R-:W-:Y:S05]  /*9d20*/  @!P0 BRA `(.L_x_62) ;  /* 0xfffffffc00ec8947 */ /* 0x004fea000383ffff */
[----:B------:R-:W-:Y:S05]  /*9d30*/  BRA `(.L_x_61) ;  /* 0xffffff9000a87947 */ /* 0x000fea000383ffff */
.L_x_64:
[----:B------:R-:W-:Y:S01]  /*9d40*/  BSSY B0, `(.L_x_158) ;  /* 0x0000006000007945 */ /* 0x000fe20003800000 */
[----:B------:R-:W-:-:S07]  /*9d50*/  MOV R15, 0xffffffff ;  /* 0xffffffff000f7802 */ /* 0x000fce0000000f00 */
[----:B-1---5:R-:W-:Y:S05]  /*9d60*/  WARPSYNC.COLLECTIVE R15, `(.L_x_159) ;  /* 0x000000000f0c7348 */ /* 0x022fea0003c00000 */
[----:B------:R-:W-:Y:S02]  /*9d70*/  ELECT P6, UR79, PT ;  /* 0x00000000004f782f */ /* 0x000fe400038c0000 */
[----:B------:R-:W-:Y:S01]  /*9d80*/  MOV R14, UR79 ;  /* 0x0000004f000e7c02 */ /* 0x000fe20008000f00 */
[----:B-1---5:R-:W-:Y:S10]  /*9d90*/  ENDCOLLECTIVE ;  /* 0x000000000000791b */ /* 0x022ff40003800000 */
.L_x_159:
[----:B------:R-:W-:Y:S05]  /*9da0*/  BSYNC B0 ;  /* 0x0000000000007941 */ /* 0x000fea0003800000 */
.L_x_158:
[----:B------:R-:W-:Y:S05]  /*9db0*/  BRA `(.L_x_160) ;  /* 0xffffff9000d87947 */ /* 0x000fea000383ffff */
.L_x_66:
[----:B-1----:R-:W-:-:S04]  /*9dc0*/  MOV R2, UR6 ;  /* 0x0000000600027c02 */ /* 0x002fc80008000f00 */
[----:B------:R1:W2:Y:S03]  /*9dd0*/  SYNCS.PHASECHK.TRANS64.TRYWAIT P0, [R2+URZ+0x8], R3 ;  /* 0x00000803020075a7 */ /* 0x0002a600080011ff */
[----:B--2---:R-:W-:Y:S05]  /*9de0*/  @!P0 NANOSLEEP.SYNCS 0x989680 ;  /* 0x009896800000895d */ /* 0x004fea0003900000 */
[----:B------:R-:W2:Y:S02]  /*9df0*/  @!P0 SYNCS.PHASECHK.TRANS64 P0, [R2+URZ+0x8], R3 ;  /* 0x00000803020085a7 */ /* 0x000ea400080010ff */
[----:B--2---:R-:W-:Y:S05]  /*9e00*/  @!P0 BRA `(.L_x_66) ;  /* 0xfffffffc00ec8947 */ /* 0x004fea000383ffff */
[----:B------:R-:W-:Y:S05]  /*9e10*/  BRA `(.L_x_65) ;  /* 0xffffff9000dc7947 */ /* 0x000fea000383ffff */
.L_x_67:
[----:B-1----:R1:W2:Y:S02]  /*9e20*/  SYNCS.PHASECHK.TRANS64.TRYWAIT P0, [R0+URZ+0x90], R4 ;  /* 0x00009004000075a7 */ /* 0x0022a400080011ff */
[----:B--2---:R-:W-:Y:S05]  /*9e30*/  @!P0 NANOSLEEP.SYNCS 0x989680 ;  /* 0x009896800000895d */ /* 0x004fea0003900000 */
[----:B------:R-:W2:Y:S02]  /*9e40*/  @!P0 SYNCS.PHASECHK.TRANS64 P0, [R0+URZ+0x90], R4 ;  /* 0x00009004000085a7 */ /* 0x000ea400080010ff */
[----:B--2---:R-:W-:Y:S05]  /*9e50*/  @!P0 BRA `(.L_x_67) ;  /* 0xfffffffc00f08947 */ /* 0x004fea000383ffff */
[----:B------:R-:W-:Y:S05]  /*9e60*/  BRA `(.L_x_161) ;  /* 0xffffff9400b87947 */ /* 0x000fea000383ffff */
.L_x_69:
[----:B------:R-:W-:-:S07]  /*9e70*/  MOV R0, UR10 ;  /* 0x0000000a00007c02 */ /* 0x000fce0008000f00 */
.L_x_162:
[----:B-1----:R1:W2:Y:S02]  /*9e80*/  SYNCS.PHASECHK.TRANS64.TRYWAIT P0, [R0+URZ+0xd0], R4 ;  /* 0x0000d004000075a7 */ /* 0x0022a400080011ff */
[----:B--2---:R-:W-:Y:S05]  /*9e90*/  @!P0 NANOSLEEP.SYNCS 0x989680 ;  /* 0x009896800000895d */ /* 0x004fea0003900000 */
[----:B------:R-:W2:Y:S02]  /*9ea0*/  @!P0 SYNCS.PHASECHK.TRANS64 P0, [R0+URZ+0xd0], R4 ;  /* 0x0000d004000085a7 */ /* 0x000ea400080010ff */
[----:B--2---:R-:W-:Y:S05]  /*9eb0*/  @!P0 BRA `(.L_x_162) ;  /* 0xfffffffc00f08947 */ /* 0x004fea000383ffff */
[----:B------:R-:W-:Y:S05]  /*9ec0*/  BRA `(.L_x_163) ;  /* 0xffffff9800047947 */ /* 0x000fea000383ffff */
.L_x_72:
[----:B------:R-:W-:Y:S07]  /*9ed0*/  MOV R0, UR9 ;  /* 0x0000000900007c02 */ /* 0x000fee0008000f00 */
.L_x_164:
[----:B-1----:R1:W2:Y:S02]  /*9ee0*/  SYNCS.PHASECHK.TRANS64.TRYWAIT P0, [R0+URZ], R4 ;  /* 0x00000004000075a7 */ /* 0x0022a400080011ff */
[----:B--2---:R-:W-:Y:S05]  /*9ef0*/  @!P0 NANOSLEEP.SYNCS 0x989680 ;  /* 0x009896800000895d */ /* 0x004fea0003900000 */
[----:B------:R-:W2:Y:S02]  /*9f00*/  @!P0 SYNCS.PHASECHK.TRANS64 P0, [R0+URZ], R4 ;  /* 0x00000004000085a7 */ /* 0x000ea400080010ff */
[----:B--2---:R-:W-:Y:S05]  /*9f10*/  @!P0 BRA `(.L_x_164) ;  /* 0xfffffffc00f08947 */ /* 0x004fea000383ffff */
[----:B------:R-:W-:Y:S05]  /*9f20*/  BRA `(.L_x_71) ;  /* 0xffffff9800187947 */ /* 0x000fea000383ffff */
.L_x_76:
[----:B-1----:R-:W-:-:S07]  /*9f30*/  MOV R0, UR7 ;  /* 0x0000000700007c02 */ /* 0x002fce0008000f00 */
.L_x_165:
[----:B-1----:R1:W2:Y:S02]  /*9f40*/  SYNCS.PHASECHK.TRANS64.TRYWAIT P0, [R0+URZ], R2 ;  /* 0x00000002000075a7 */ /* 0x0022a400080011ff */
[----:B--2---:R-:W-:Y:S05]  /*9f50*/  @!P0 NANOSLEEP.SYNCS 0x989680 ;  /* 0x009896800000895d */ /* 0x004fea0003900000 */
[----:B------:R-:W2:Y:S02]  /*9f60*/  @!P0 SYNCS.PHASECHK.TRANS64 P0, [R0+URZ], R2 ;  /* 0x00000002000085a7 */ /* 0x000ea400080010ff */
[----:B--2---:R-:W-:Y:S05]  /*9f70*/  @!P0 BRA `(.L_x_165) ;  /* 0xfffffffc00f08947 */ /* 0x004fea000383ffff */
[----:B------:R-:W-:Y:S05]  /*9f80*/  BRA `(.L_x_166) ;  /* 0xffffff9800e47947 */ /* 0x000fea000383ffff */
.L_x_77:
[----:B------:R-:W-:-:S07]  /*9f90*/  MOV R0, UR7 ;  /* 0x0000000700007c02 */ /* 0x000fce0008000f00 */
.L_x_167:
[----:B-1----:R1:W2:Y:S02]  /*9fa0*/  SYNCS.PHASECHK.TRANS64.TRYWAIT P0, [R0+URZ], R3 ;  /* 0x00000003000075a7 */ /* 0x0022a400080011ff */
[----:B--2---:R-:W-:Y:S05]  /*9fb0*/  @!P0 NANOSLEEP.SYNCS 0x989680 ;  /* 0x009896800000895d */ /* 0x004fea0003900000 */
[----:B------:R-:W2:Y:S02]  /*9fc0*/  @!P0 SYNCS.PHASECHK.TRANS64 P0, [R0+URZ], R3 ;  /* 0x00000003000085a7 */ /* 0x000ea400080010ff */
[----:B--2---:R-:W-:Y:S05]  /*9fd0*/  @!P0 BRA `(.L_x_167) ;  /* 0xfffffffc00f08947 */ /* 0x004fea000383ffff */
[----:B------:R-:W-:Y:S05]  /*9fe0*/  BRA `(.L_x_168) ;  /* 0xffffff9800f07947 */ /* 0x000fea000383ffff */
.L_x_78:
[----:B------:R-:W-:-:S07]  /*9ff0*/  MOV R0, UR7 ;  /* 0x0000000700007c02 */ /* 0x000fce0008000f00 */
.L_x_169:
[----:B-1----:R1:W2:Y:S02]  /*a000*/  SYNCS.PHASECHK.TRANS64.TRYWAIT P0, [R0+URZ], R3 ;  /* 0x00000003000075a7 */ /* 0x0022a400080011ff */
[----:B--2---:R-:W-:Y:S05]  /*a010*/  @!P0 NANOSLEEP.SYNCS 0x989680 ;  /* 0x009896800000895d */ /* 0x004fea0003900000 */
[----:B------:R-:W2:Y:S02]  /*a020*/  @!P0 SYNCS.PHASECHK.TRANS64 P0, [R0+URZ], R3 ;  /* 0x00000003000085a7 */ /* 0x000ea400080010ff */
[----:B--2---:R-:W-:Y:S05]  /*a030*/  @!P0 BRA `(.L_x_169) ;  /* 0xfffffffc00f08947 */ /* 0x004fea000383ffff */
[----:B------:R-:W-:Y:S05]  /*a040*/  BRA `(.L_x_170) ;  /* 0xffffff9800fc7947 */ /* 0x000fea000383ffff */
.L_x_81:
[----:B------:R-:W-:-:S07]  /*a050*/  MOV R0, UR8 ;  /* 0x0000000800007c02 */ /* 0x000fce0008000f00 */
.L_x_171:
[----:B-1----:R1:W2:Y:S02]  /*a060*/  SYNCS.PHASECHK.TRANS64.TRYWAIT P1, [R0+URZ+0x110], R2 ;  /* 0x00011002000075a7 */ /* 0x0022a400080211ff */
[----:B--2---:R-:W-:Y:S05]  /*a070*/  @!P1 NANOSLEEP.SYNCS 0x989680 ;  /* 0x009896800000995d */ /* 0x004fea0003900000 */
[----:B------:R-:W2:Y:S02]  /*a080*/  @!P1 SYNCS.PHASECHK.TRANS64 P1, [R0+URZ+0x110], R2 ;  /* 0x00011002000095a7 */ /* 0x000ea400080210ff */
[----:B--2---:R-:W-:Y:S05]  /*a090*/  @!P1 BRA `(.L_x_171) ;  /* 0xfffffffc00f09947 */ /* 0x004fea000383ffff */
[----:B------:R-:W-:Y:S05]  /*a0a0*/  BRA `(.L_x_172) ;  /* 0xffffff9c00487947 */ /* 0x000fea000383ffff */
.L_x_86:
[----:B--2---:R2:W4:Y:S02]  /*a0b0*/  SYNCS.PHASECHK.TRANS64.TRYWAIT P0, [R0+URZ+0x90], R2 ;  /* 0x00009002000075a7 */ /* 0x00452400080011ff */
[----:B----4-:R-:W-:Y:S05]  /*a0c0*/  @!P0 NANOSLEEP.SYNCS 0x989680 ;  /* 0x009896800000895d */ /* 0x010fea0003900000 */
[----:B------:R-:W4:Y:S02]  /*a0d0*/  @!P0 SYNCS.PHASECHK.TRANS64 P0, [R0+URZ+0x90], R2 ;  /* 0x00009002000085a7 */ /* 0x000f2400080010ff */
[----:B----4-:R-:W-:Y:S05]  /*a0e0*/  @!P0 BRA `(.L_x_86) ;  /* 0xfffffffc00f08947 */ /* 0x010fea000383ffff */
[----:B------:R-:W-:Y:S05]  /*a0f0*/  BRA `(.L_x_173) ;  /* 0xffffffa0005c7947 */ /* 0x000fea000383ffff */
.L_x_89:
[----:B------:R-:W-:Y:S07]  /*a100*/  MOV R0, UR7 ;  /* 0x0000000700007c02 */ /* 0x000fee0008000f00 */
.L_x_174:
[----:B--2---:R2:W4:Y:S02]  /*a110*/  SYNCS.PHASECHK.TRANS64.TRYWAIT P0, [R0+URZ+0x88], R2 ;  /* 0x00008802000075a7 */ /* 0x00452400080011ff */
[----:B----4-:R-:W-:Y:S05]  /*a120*/  @!P0 NANOSLEEP.SYNCS 0x989680 ;  /* 0x009896800000895d */ /* 0x010fea0003900000 */
[----:B------:R-:W4:Y:S02]  /*a130*/  @!P0 SYNCS.PHASECHK.TRANS64 P0, [R0+URZ+0x88], R2 ;  /* 0x00008802000085a7 */ /* 0x000f2400080010ff */
[----:B----4-:R-:W-:Y:S05]  /*a140*/  @!P0 BRA `(.L_x_174) ;  /* 0xfffffffc00f08947 */ /* 0x010fea000383ffff */
[----:B------:R-:W-:Y:S05]  /*a150*/  BRA `(.L_x_88) ;  /* 0xffffffa4003c7947 */ /* 0x000fea000383ffff */
.L_x_92:
[----:B------:R-:W-:Y:S07]  /*a160*/  MOV R0, UR7 ;  /* 0x0000000700007c02 */ /* 0x000fee0008000f00 */
.L_x_175:
[----:B-1----:R1:W2:Y:S02]  /*a170*/  SYNCS.PHASECHK.TRANS64.TRYWAIT P0, [R0+URZ+0x60], R14 ;  /* 0x0000600e000075a7 */ /* 0x0022a400080011ff */
[----:B--2---:R-:W-:Y:S05]  /*a180*/  @!P0 NANOSLEEP.SYNCS 0x989680 ;  /* 0x009896800000895d */ /* 0x004fea0003900000 */
[----:B------:R-:W2:Y:S02]  /*a190*/  @!P0 SYNCS.PHASECHK.TRANS64 P0, [R0+URZ+0x60], R14 ;  /* 0x0000600e000085a7 */ /* 0x000ea400080010ff */
[----:B--2---:R-:W-:Y:S05]  /*a1a0*/  @!P0 BRA `(.L_x_175) ;  /* 0xfffffffc00f08947 */ /* 0x004fea000383ffff */
[----:B------:R-:W-:Y:S05]  /*a1b0*/  BRA `(.L_x_176) ;  /* 0xffffffa400b47947 */ /* 0x000fea000383ffff */
.L_x_93:
[----:B------:R-:W-:Y:S07]  /*a1c0*/  MOV R0, UR7 ;  /* 0x0000000700007c02 */ /* 0x000fee0008000f00 */
.L_x_177:
[----:B-1----:R1:W2:Y:S02]  /*a1d0*/  SYNCS.PHASECHK.TRANS64.TRYWAIT P0, [R0+URZ+0x68], R14 ;  /* 0x0000680e000075a7 */ /* 0x0022a400080011ff */
[----:B--2---:R-:W-:Y:S05]  /*a1e0*/  @!P0 NANOSLEEP.SYNCS 0x989680 ;  /* 0x009896800000895d */ /* 0x004fea0003900000 */
[----:B------:R-:W2:Y:S02]  /*a1f0*/  @!P0 SYNCS.PHASECHK.TRANS64 P0, [R0+URZ+0x68], R14 ;  /* 0x0000680e000085a7 */ /* 0x000ea400080010ff */
[----:B--2---:R-:W-:Y:S05]  /*a200*/  @!P0 BRA `(.L_x_177) ;  /* 0xfffffffc00f08947 */ /* 0x004fea000383ffff */
[----:B------:R-:W-:Y:S05]  /*a210*/  BRA `(.L_x_178) ;  /* 0xffffffa8000c7947 */ /* 0x000fea000383ffff */
.L_x_94:
[----:B------:R-:W-:Y:S07]  /*a220*/  MOV R0, UR7 ;  /* 0x0000000700007c02 */ /* 0x000fee0008000f00 */
.L_x_179:
[----:B-1----:R1:W2:Y:S02]  /*a230*/  SYNCS.PHASECHK.TRANS64.TRYWAIT P0, [R0+URZ+0x70], R14 ;  /* 0x0000700e000075a7 */ /* 0x0022a400080011ff */
[----:B--2---:R-:W-:Y:S05]  /*a240*/  @!P0 NANOSLEEP.SYNCS 0x989680 ;  /* 0x009896800000895d */ /* 0x004fea0003900000 */
[----:B------:R-:W2:Y:S02]  /*a250*/  @!P0 SYNCS.PHASECHK.TRANS64 P0, [R0+URZ+0x70], R14 ;  /* 0x0000700e000085a7 */ /* 0x000ea400080010ff */
[----:B--2---:R-:W-:Y:S05]  /*a260*/  @!P0 BRA `(.L_x_179) ;  /* 0xfffffffc00f08947 */ /* 0x004fea000383ffff */
[----:B------:R-:W-:Y:S05]  /*a270*/  BRA `(.L_x_180) ;  /* 0xffffffa800687947 */ /* 0x000fea000383ffff */
.L_x_95:
[----:B------:R-:W-:Y:S07]  /*a280*/  MOV R0, UR7 ;  /* 0x0000000700007c02 */ /* 0x000fee0008000f00 */
.L_x_181:
[----:B-1----:R1:W2:Y:S02]  /*a290*/  SYNCS.PHASECHK.TRANS64.TRYWAIT P0, [R0+URZ+0x78], R14 ;  /* 0x0000780e000075a7 */ /* 0x0022a400080011ff */
[----:B--2---:R-:W-:Y:S05]  /*a2a0*/  @!P0 NANOSLEEP.SYNCS 0x989680 ;  /* 0x009896800000895d */ /* 0x004fea0003900000 */
[----:B------:R-:W2:Y:S02]  /*a2b0*/  @!P0 SYNCS.PHASECHK.TRANS64 P0, [R0+URZ+0x78], R14 ;  /* 0x0000780e000085a7 */ /* 0x000ea400080010ff */
[----:B--2---:R-:W-:Y:S05]  /*a2c0*/  @!P0 BRA `(.L_x_181) ;  /* 0xfffffffc00f08947 */ /* 0x004fea000383ffff */
[----:B------:R-:W-:Y:S05]  /*a2d0*/  BRA `(.L_x_182) ;  /* 0xffffffac00087947 */ /* 0x000fea000383ffff */
.L_x_97:
[----:B------:R-:W-:-:S07]  /*a2e0*/  MOV R0, UR7 ;  /* 0x0000000700007c02 */ /* 0x000fce0008000f00 */
.L_x_183:
[----:B-1----:R1:W4:Y:S02]  /*a2f0*/  SYNCS.PHASECHK.TRANS64.TRYWAIT P0, [R0+URZ+0x60], R2 ;  /* 0x00006002000075a7 */ /* 0x00232400080011ff */
[----:B----4-:R-:W-:Y:S05]  /*a300*/  @!P0 NANOSLEEP.SYNCS 0x989680 ;  /* 0x009896800000895d */ /* 0x010fea0003900000 */
[----:B------:R-:W4:Y:S02]  /*a310*/  @!P0 SYNCS.PHASECHK.TRANS64 P0, [R0+URZ+0x60], R2 ;  /* 0x00006002000085a7 */ /* 0x000f2400080010ff */
[----:B----4-:R-:W-:Y:S05]  /*a320*/  @!P0 BRA `(.L_x_183) ;  /* 0xfffffffc00f08947 */ /* 0x010fea000383ffff */
[----:B------:R-:W-:Y:S05]  /*a330*/  BRA `(.L_x_184) ;  /* 0xffffffac00907947 */ /* 0x000fea000383ffff */
.L_x_98:
[----:B-1----:R-:W-:-:S07]  /*a340*/  MOV R0, UR7 ;  /* 0x0000000700007c02 */ /* 0x002fce0008000f00 */
.L_x_185:
[----:B-1----:R1:W4:Y:S02]  /*a350*/  SYNCS.PHASECHK.TRANS64.TRYWAIT P0, [R0+URZ+0x68], R2 ;  /* 0x00006802000075a7 */ /* 0x00232400080011ff */
[----:B----4-:R-:W-:Y:S05]  /*a360*/  @!P0 NANOSLEEP.SYNCS 0x989680 ;  /* 0x009896800000895d */ /* 0x010fea0003900000 */
[----:B------:R-:W4:Y:S02]  /*a370*/  @!P0 SYNCS.PHASECHK.TRANS64 P0, [R0+URZ+0x68], R2 ;  /* 0x00006802000085a7 */ /* 0x000f2400080010ff */
[----:B----4-:R-:W-:Y:S05]  /*a380*/  @!P0 BRA `(.L_x_185) ;  /* 0xfffffffc00f08947 */ /* 0x010fea000383ffff */
[----:B------:R-:W-:Y:S05]  /*a390*/  BRA `(.L_x_186) ;  /* 0xffffffac00807947 */ /* 0x000fea000383ffff */
.L_x_99:
[----:B-1----:R-:W-:-:S07]  /*a3a0*/  MOV R0, UR7 ;  /* 0x0000000700007c02 */ /* 0x002fce0008000f00 */
.L_x_187:
[----:B-1----:R1:W4:Y:S02]  /*a3b0*/  SYNCS.PHASECHK.TRANS64.TRYWAIT P0, [R0+URZ+0x70], R2 ;  /* 0x00007002000075a7 */ /* 0x00232400080011ff */
[----:B----4-:R-:W-:Y:S05]  /*a3c0*/  @!P0 NANOSLEEP.SYNCS 0x989680 ;  /* 0x009896800000895d */ /* 0x010fea0003900000 */
[----:B------:R-:W4:Y:S02]  /*a3d0*/  @!P0 SYNCS.PHASECHK.TRANS64 P0, [R0+URZ+0x70], R2 ;  /* 0x00007002000085a7 */ /* 0x000f2400080010ff */
[----:B----4-:R-:W-:Y:S05]  /*a3e0*/  @!P0 BRA `(.L_x_187) ;  /* 0xfffffffc00f08947 */ /* 0x010fea000383ffff */
[----:B------:R-:W-:Y:S05]  /*a3f0*/  BRA `(.L_x_188) ;  /* 0xffffffac00707947 */ /* 0x000fea000383ffff */
.L_x_101:
[----:B--2---:R2:W3:Y:S02]  /*a400*/  SYNCS.PHASECHK.TRANS64.TRYWAIT P0, [R0+URZ+0x90], R2 ;  /* 0x00009002000075a7 */ /* 0x0044e400080011ff */
[----:B---3--:R-:W-:Y:S05]  /*a410*/  @!P0 NANOSLEEP.SYNCS 0x989680 ;  /* 0x009896800000895d */ /* 0x008fea0003900000 */
[----:B------:R-:W3:Y:S02]  /*a420*/  @!P0 SYNCS.PHASECHK.TRANS64 P0, [R0+URZ+0x90], R2 ;  /* 0x00009002000085a7 */ /* 0x000ee400080010ff */
[----:B---3--:R-:W-:Y:S05]  /*a430*/  @!P0 BRA `(.L_x_101) ;  /* 0xfffffffc00f08947 */ /* 0x008fea000383ffff */
[----:B------:R-:W-:Y:S05]  /*a440*/  BRA `(.L_x_189) ;  /* 0xffffffb000387947 */ /* 0x000fea000383ffff */
.L_x_112:
[----:B-1----:R1:W2:Y:S02]  /*a450*/  SYNCS.PHASECHK.TRANS64.TRYWAIT P1, [R3+URZ+0x40], R0 ;  /* 0x00004000030075a7 */ /* 0x0022a400080211ff */
[----:B--2---:R-:W-:Y:S05]  /*a460*/  @!P1 NANOSLEEP.SYNCS 0x989680 ;  /* 0x009896800000995d */ /* 0x004fea0003900000 */
[----:B------:R-:W2:Y:S02]  /*a470*/  @!P1 SYNCS.PHASECHK.TRANS64 P1, [R3+URZ+0x40], R0 ;  /* 0x00004000030095a7 */ /* 0x000ea400080210ff */
[----:B--2---:R-:W-:Y:S05]  /*a480*/  @!P1 BRA `(.L_x_112) ;  /* 0xfffffffc00f09947 */ /* 0x004fea000383ffff */
[----:B------:R-:W-:Y:S05]  /*a490*/  BRA `(.L_x_111) ;  /* 0xffffffbc00507947 */ /* 0x000fea000383ffff */
.L_x_114:
[----:B-1----:R1:W2:Y:S02]  /*a4a0*/  SYNCS.PHASECHK.TRANS64.TRYWAIT P0, [R111+URZ+0xb0], R4 ;  /* 0x0000b0046f0075a7 */ /* 0x0022a400080011ff */
[----:B--2---:R-:W-:Y:S05]  /*a4b0*/  @!P0 NANOSLEEP.SYNCS 0x989680 ;  /* 0x009896800000895d */ /* 0x004fea0003900000 */
[----:B------:R-:W2:Y:S02]  /*a4c0*/  @!P0 SYNCS.PHASECHK.TRANS64 P0, [R111+URZ+0xb0], R4 ;  /* 0x0000b0046f0085a7 */ /* 0x000ea400080010ff */
[----:B--2---:R-:W-:Y:S05]  /*a4d0*/  @!P0 BRA `(.L_x_114) ;  /* 0xfffffffc00f08947 */ /* 0x004fea000383ffff */
[----:B------:R-:W-:Y:S05]  /*a4e0*/  BRA `(.L_x_113) ;  /* 0xffffffbc00a47947 */ /* 0x000fea000383ffff */
.L_x_122:
[----:B--2---:R2:W3:Y:S02]  /*a4f0*/  SYNCS.PHASECHK.TRANS64.TRYWAIT P0, [R0+URZ+0x40], R3 ;  /* 0x00004003000075a7 */ /* 0x0044e400080011ff */
[----:B---3--:R-:W-:Y:S05]  /*a500*/  @!P0 NANOSLEEP.SYNCS 0x989680 ;  /* 0x009896800000895d */ /* 0x008fea0003900000 */
[----:B------:R-:W3:Y:S02]  /*a510*/  @!P0 SYNCS.PHASECHK.TRANS64 P0, [R0+URZ+0x40], R3 ;  /* 0x00004003000085a7 */ /* 0x000ee400080010ff */
[----:B---3--:R-:W-:Y:S05]  /*a520*/  @!P0 BRA `(.L_x_122) ;  /* 0xfffffffc00f08947 */ /* 0x008fea000383ffff */
[----:B------:R-:W-:Y:S05]  /*a530*/  BRA `(.L_x_121) ;  /* 0xffffffc800a87947 */ /* 0x000fea000383ffff */
.L_x_130:
[----:B--2---:R2:W3:Y:S02]  /*a540*/  SYNCS.PHASECHK.TRANS64.TRYWAIT P0, [R0+URZ+0x40], R4 ;  /* 0x00004004000075a7 */ /* 0x0044e400080011ff */
[----:B---3--:R-:W-:Y:S05]  /*a550*/  @!P0 NANOSLEEP.SYNCS 0x989680 ;  /* 0x009896800000895d */ /* 0x008fea0003900000 */
[----:B------:R-:W3:Y:S02]  /*a560*/  @!P0 SYNCS.PHASECHK.TRANS64 P0, [R0+URZ+0x40], R4 ;  /* 0x00004004000085a7 */ /* 0x000ee400080010ff */
[----:B---3--:R-:W-:Y:S05]  /*a570*/  @!P0 BRA `(.L_x_130) ;  /* 0xfffffffc00f08947 */ /* 0x008fea000383ffff */
[----:B------:R-:W-:Y:S05]  /*a580*/  BRA `(.L_x_129) ;  /* 0xffffffd400fc7947 */ /* 0x000fea000383ffff */
.L_x_138:
[----:B--2---:R2:W3:Y:S02]  /*a590*/  SYNCS.PHASECHK.TRANS64.TRYWAIT P0, [R0+URZ+0x40], R4 ;  /* 0x00004004000075a7 */ /* 0x0044e400080011ff */
[----:B---3--:R-:W-:Y:S05]  /*a5a0*/  @!P0 NANOSLEEP.SYNCS 0x989680 ;  /* 0x009896800000895d */ /* 0x008fea0003900000 */
[----:B------:R-:W3:Y:S02]  /*a5b0*/  @!P0 SYNCS.PHASECHK.TRANS64 P0, [R0+URZ+0x40], R4 ;  /* 0x00004004000085a7 */ /* 0x000ee400080010ff */
[----:B---3--:R-:W-:Y:S05]  /*a5c0*/  @!P0 BRA `(.L_x_138) ;  /* 0xfffffffc00f08947 */ /* 0x008fea000383ffff */
[----:B------:R-:W-:Y:S05]  /*a5d0*/  BRA `(.L_x_137) ;  /* 0xffffffe400587947 */ /* 0x000fea000383ffff */
        .weak           $__internal_0_$__cuda_sm10x_tcgen05_guardrail_trap_col_being_dealloced_not_returned_by_alloc
        .type           $__internal_0_$__cuda_sm10x_tcgen05_guardrail_trap_col_being_dealloced_not_returned_by_alloc,@function
        .size           $__internal_0_$__cuda_sm10x_tcgen05_guardrail_trap_col_being_dealloced_not_returned_by_alloc,($__internal_1_$__cuda_sm10x_tcgen05_guardrail_trap_phase_invalid_during_alloc - $__internal_0_$__cuda_sm10x_tcgen05_guardrail_trap_col_being_dealloced_not_returned_by_alloc)
$__internal_0_$__cuda_sm10x_tcgen05_guardrail_trap_col_being_dealloced_not_returned_by_alloc:
[----:B------:R-:W-:Y:S05]  /*a5e0*/  BPT.TRAP 0x1 ;  /* 0x000000040000795c */ /* 0x000fea0000300000 */
[----:B------:R-:W-:-:S04]  /*a5f0*/  HFMA2 R3, -RZ, RZ, 0, 0 ;  /* 0x00000000ff037431 */ /* 0x000fc800000001ff */
[----:B------:R-:W-:Y:S05]  /*a600*/  RET.REL.NODEC R2 `(_ZN7cutlass13device_kernelINS_4gemm6kernel13GemmUniversalIN4cute5tupleIJiiiiEEENS1_10collective13CollectiveMmaINS1_35MainloopSm100TmaUmmaWarpSpecializedILi4ELi2ELi4ENS5_IJNS4_1CILi2EEENSA_ILi1EEESC_EEEEENS5_IJNSA_ILi128EEENSA_ILi256EEENSA_ILi64EEEEEENS_12float_e5m2_tENS5_IJlSC_lEEESJ_SK_NS4_8TiledMMAINS4_8MMA_AtomIJNS4_10MMA_TraitsINS4_25SM100_MMA_F8F6F4_2x1SM_SSEJSJ_SJ_fSF_SG_NS4_17integral_constantINS4_4UMMA5MajorELSR_0EEESS_NSP_INSQ_7ScaleInELST_0EEESU_EEEEEENS4_6LayoutINS5_IJSC_SC_SC_EEENS5_IJNSA_ILi0EEESZ_SZ_EEEEENS5_IJNS4_10UnderscoreES12_S12_EEEEENS4_18SM100_TMA_2SM_LOADENS4_14ComposedLayoutINS4_7SwizzleILi2ELi4ELi3EEENS4_18smem_ptr_flag_bitsILi8EEENSX_INS5_IJNSA_ILi8EEESH_EEENS5_IJSH_SC_EEEEEEEvNS4_8identityES15_S1F_vS1G_EENS_8epilogue10collective18CollectiveEpilogueINS1I_23Sm100TmaWarpSpecializedILi4ELi2ELi32ELb0ELb0EEEJNS5_IJSH_SG_SH_EEENS5_IJNSX_ISH_SC_EENSX_INS5_IJNSA_ILi32EEESB_EEENS5_IJSC_SF_EEEEEEEESJ_SK_SJ_SK_NS1I_6fusion15FusionCallbacksIS1M_NS1U_17LinearCombinationISJ_fSJ_fLNS_15FloatRoundStyleE2EEES1N_S1T_JEEENS4_5SM1004TMEM4LOAD26SM100_TMEM_LOAD_32dp32b32xENS4_13SM90_TMA_LOADENS16_INS17_ILi1ELi4ELi3EEES1A_NSX_INS5_IJS1B_S1P_EEENS5_IJS1P_SC_EEEEEEENS4_39AutoVectorizingCopyWithAssumedAlignmentILi128EEENS4_14SM90_TMA_STOREES29_S2B_S2B_EEEvvEEEEvNT_6ParamsE) ;  /* 0xffffff58027c7950 */ /* 0x000fea0003c3ffff */
        .weak           $__internal_1_$__cuda_sm10x_tcgen05_guardrail_trap_phase_invalid_during_alloc
        .type           $__internal_1_$__cuda_sm10x_tcgen05_guardrail_trap_phase_invalid_during_alloc,@function
        .size           $__internal_1_$__cuda_sm10x_tcgen05_guardrail_trap_phase_invalid_during_alloc,($__internal_2_$__cuda_sm10x_tcgen05_guardrail_trap_unallocated_columns_being_dealloced - $__internal_1_$__cuda_sm10x_tcgen05_guardrail_trap_phase_invalid_during_alloc)
$__internal_1_$__cuda_sm10x_tcgen05_guardrail_trap_phase_invalid_during_alloc:
[----:B------:R-:W-:Y:S05]  /*a610*/  BPT.TRAP 0x1 ;  /* 0x000000040000795c */ /* 0x000fea0000300000 */
[----:B------:R-:W-:-:S04]  /*a620*/  MOV R3, 0x0 ;  /* 0x0000000000037802 */ /* 0x000fc80000000f00 */
[----:B------:R-:W-:Y:S05]  /*a630*/  RET.REL.NODEC R2 `(_ZN7cutlass13device_kernelINS_4gemm6kernel13GemmUniversalIN4cute5tupleIJiiiiEEENS1_10collective13CollectiveMmaINS1_35MainloopSm100TmaUmmaWarpSpecializedILi4ELi2ELi4ENS5_IJNS4_1CILi2EEENSA_ILi1EEESC_EEEEENS5_IJNSA_ILi128EEENSA_ILi256EEENSA_ILi64EEEEEENS_12float_e5m2_tENS5_IJlSC_lEEESJ_SK_NS4_8TiledMMAINS4_8MMA_AtomIJNS4_10MMA_TraitsINS4_25SM100_MMA_F8F6F4_2x1SM_SSEJSJ_SJ_fSF_SG_NS4_17integral_constantINS4_4UMMA5MajorELSR_0EEESS_NSP_INSQ_7ScaleInELST_0EEESU_EEEEEENS4_6LayoutINS5_IJSC_SC_SC_EEENS5_IJNSA_ILi0EEESZ_SZ_EEEEENS5_IJNS4_10UnderscoreES12_S12_EEEEENS4_18SM100_TMA_2SM_LOADENS4_14ComposedLayoutINS4_7SwizzleILi2ELi4ELi3EEENS4_18smem_ptr_flag_bitsILi8EEENSX_INS5_IJNSA_ILi8EEESH_EEENS5_IJSH_SC_EEEEEEEvNS4_8identityES15_S1F_vS1G_EENS_8epilogue10collective18CollectiveEpilogueINS1I_23Sm100TmaWarpSpecializedILi4ELi2ELi32ELb0ELb0EEEJNS5_IJSH_SG_SH_EEENS5_IJNSX_ISH_SC_EENSX_INS5_IJNSA_ILi32EEESB_EEENS5_IJSC_SF_EEEEEEEESJ_SK_SJ_SK_NS1I_6fusion15FusionCallbacksIS1M_NS1U_17LinearCombinationISJ_fSJ_fLNS_15FloatRoundStyleE2EEES1N_S1T_JEEENS4_5SM1004TMEM4LOAD26SM100_TMEM_LOAD_32dp32b32xENS4_13SM90_TMA_LOADENS16_INS17_ILi1ELi4ELi3EEES1A_NSX_INS5_IJS1B_S1P_EEENS5_IJS1P_SC_EEEEEEENS4_39AutoVectorizingCopyWithAssumedAlignmentILi128EEENS4_14SM90_TMA_STOREES29_S2B_S2B_EEEvvEEEEvNT_6ParamsE) ;  /* 0xffffff5802707950 */ /* 0x000fea0003c3ffff */
        .weak           $__internal_2_$__cuda_sm10x_tcgen05_guardrail_trap_unallocated_columns_being_dealloced
        .type           $__internal_2_$__cuda_sm10x_tcgen05_guardrail_trap_unallocated_columns_being_dealloced,@function
        .size           $__internal_2_$__cuda_sm10x_tcgen05_guardrail_trap_unallocated_columns_being_dealloced,(.L_x_191 - $__internal_2_$__cuda_sm10x_tcgen05_guardrail_trap_unallocated_columns_being_dealloced)
$__internal_2_$__cuda_sm10x_tcgen05_guardrail_trap_unallocated_columns_being_dealloced:
[----:B------:R-:W-:Y:S05]  /*a640*/  BPT.TRAP 0x1 ;  /* 0x000000040000795c */ /* 0x000fea0000300000 */
[----:B------:R-:W-:-:S04]  /*a650*/  HFMA2 R3, -RZ, RZ, 0, 0 ;  /* 0x00000000ff037431 */ /* 0x000fc800000001ff */
[----:B------:R-:W-:Y:S05]  /*a660*/  RET.REL.NODEC R2 `(_ZN7cutlass13device_kernelINS_4gemm6kernel13GemmUniversalIN4cute5tupleIJiiiiEEENS1_10collective13CollectiveMmaINS1_35MainloopSm100TmaUmmaWarpSpecializedILi4ELi2ELi4ENS5_IJNS4_1CILi2EEENSA_ILi1EEESC_EEEEENS5_IJNSA_ILi128EEENSA_ILi256EEENSA_ILi64EEEEEENS_12float_e5m2_tENS5_IJlSC_lEEESJ_SK_NS4_8TiledMMAINS4_8MMA_AtomIJNS4_10MMA_TraitsINS4_25SM100_MMA_F8F6F4_2x1SM_SSEJSJ_SJ_fSF_SG_NS4_17integral_constantINS4_4UMMA5MajorELSR_0EEESS_NSP_INSQ_7ScaleInELST_0EEESU_EEEEEENS4_6LayoutINS5_IJSC_SC_SC_EEENS5_IJNSA_ILi0EEESZ_SZ_EEEEENS5_IJNS4_10UnderscoreES12_S12_EEEEENS4_18SM100_TMA_2SM_LOADENS4_14ComposedLayoutINS4_7SwizzleILi2ELi4ELi3EEENS4_18smem_ptr_flag_bitsILi8EEENSX_INS5_IJNSA_ILi8EEESH_EEENS5_IJSH_SC_EEEEEEEvNS4_8identityES15_S1F_vS1G_EENS_8epilogue10collective18CollectiveEpilogueINS1I_23Sm100TmaWarpSpecializedILi4ELi2ELi32ELb0ELb0EEEJNS5_IJSH_SG_SH_EEENS5_IJNSX_ISH_SC_EENSX_INS5_IJNSA_ILi32EEESB_EEENS5_IJSC_SF_EEEEEEEESJ_SK_SJ_SK_NS1I_6fusion15FusionCallbacksIS1M_NS1U_17LinearCombinationISJ_fSJ_fLNS_15FloatRoundStyleE2EEES1N_S1T_JEEENS4_5SM1004TMEM4LOAD26SM100_TMEM_LOAD_32dp32b32xENS4_13SM90_TMA_LOADENS16_INS17_ILi1ELi4ELi3EEES1A_NSX_INS5_IJS1B_S1P_EEENS5_IJS1P_SC_EEEEEEENS4_39AutoVectorizingCopyWithAssumedAlignmentILi128EEENS4_14SM90_TMA_STOREES29_S2B_S2B_EEEvvEEEEvNT_6ParamsE) ;  /* 0xffffff5802647950 */ /* 0x000fea0003c3ffff */
.L_x_190:
[----:B------:R-:W-:-:S00]  /*a670*/  BRA `(.L_x_190) ;  /* 0xfffffffc00fc7947 */ /* 0x000fc0000383ffff */
[----:B------:R-:W-:-:S00]  /*a680*/  NOP ;  /* 0x0000000000007918 */ /* 0x000fc00000000000 */
[----:B------:R-:W-:-:S00]  /*a690*/  NOP ;  /* 0x0000000000007918 */ /* 0x000fc00000000000 */
[----:B------:R-:W-:-:S00]  /*a6a0*/  NOP ;  /* 0x0000000000007918 */ /* 0x000fc00000000000 */
[----:B------:R-:W-:-:S00]  /*a6b0*/  NOP ;  /* 0x0000000000007918 */ /* 0x000fc00000000000 */
[----:B------:R-:W-:-:S00]  /*a6c0*/  NOP ;  /* 0x0000000000007918 */ /* 0x000fc00000000000 */
[----:B------:R-:W-:-:S00]  /*a6d0*/  NOP ;  /* 0x0000000000007918 */ /* 0x000fc00000000000 */
[----:B------:R-:W-:-:S00]  /*a6e0*/  NOP ;  /* 0x0000000000007918 */ /* 0x000fc00000000000 */
[----:B------:R-:W-:-:S00]  /*a6f0*/  NOP ;  /* 0x0000000000007918 */ /* 0x000fc00000000000 */
.L_x_191:


//--------------------- .nv.global.init           --------------------------
	.section	.nv.global.init,"aw",@progbits
.nv.global.init:
	.type		$str$27,@object
	.size		$str$27,($str$28 - $str$27)
$str$27:
        /*0000*/ 	.byte	0x28, 0x61, 0x64, 0x64, 0x72, 0x65, 0x73, 0x73, 0x20, 0x26, 0x20, 0x6d, 0x61, 0x73, 0x6b, 0x29
        /*0010*/ 	.byte	0x20, 0x3d, 0x3d, 0x20, 0x30, 0x00
	.type		$str$28,@object
	.size		$str$28,($str$26 - $str$28)
$str$28:
        /*0016*/ 	.byte	0x2f, 0x74, 0x6d, 0x70, 0x2f, 0x63, 0x75, 0x74, 0x6c, 0x61, 0x73, 0x73, 0x5f, 0x73, 0x77, 0x65
        /*0026*/ 	.byte	0x65, 0x70, 0x5f, 0x73, 0x72, 0x63, 0x2f, 0x69, 0x6e, 0x63, 0x6c, 0x75, 0x64, 0x65, 0x2f, 0x63
        /*0036*/ 	.byte	0x75, 0x74, 0x65, 0x2f, 0x70, 0x6f, 0x69, 0x6e, 0x74, 0x65, 0x72, 0x5f, 0x66, 0x6c, 0x61, 0x67
        /*0046*/ 	.byte	0x67, 0x65, 0x64, 0x2e, 0x68, 0x70, 0x70, 0x00
	.type		$str$26,@object
	.size		$str$26,($str$25 - $str$26)
$str$26:
        /*004e*/ 	.byte	0x2f, 0x74, 0x6d, 0x70, 0x2f, 0x63, 0x75, 0x74, 0x6c, 0x61, 0x73, 0x73, 0x5f, 0x73, 0x77, 0x65
        /*005e*/ 	.byte	0x65, 0x70, 0x5f, 0x73, 0x72, 0x63, 0x2f, 0x69, 0x6e, 0x63, 0x6c, 0x75, 0x64, 0x65, 0x2f, 0x63
        /*006e*/ 	.byte	0x75, 0x74, 0x65, 0x2f, 0x61, 0x74, 0x6f, 0x6d, 0x2f, 0x63, 0x6f, 0x70, 0x79, 0x5f, 0x74, 0x72
        /*007e*/ 	.byte	0x61, 0x69, 0x74, 0x73, 0x5f, 0x73, 0x6d, 0x31, 0x30, 0x30, 0x2e, 0x68, 0x70, 0x70, 0x00
	.type		$str$25,@object
	.size		$str$25,(__unnamed_1 - $str$25)
$str$25:
        /*008d*/ 	.byte	0x28, 0x28, 0x75, 0x69, 0x6e, 0x74, 0x33, 0x32, 0x5f, 0x74, 0x28, 0x74, 0x68, 0x72, 0x65, 0x61
        /*009d*/ 	.byte	0x64, 0x49, 0x64, 0x78, 0x2e, 0x78, 0x29, 0x20, 0x2f, 0x20, 0x33, 0x32, 0x29, 0x20, 0x25, 0x20
        /*00ad*/ 	.byte	0x34, 0x29, 0x20, 0x3d, 0x3d, 0x20, 0x28, 0x28, 0x28, 0x74, 0x6d, 0x65, 0x6d, 0x5f, 0x61, 0x64
        /*00bd*/ 	.byte	0x64, 0x72, 0x20, 0x3e, 0x3e, 0x20, 0x31, 0x36, 0x29, 0x20, 0x2f, 0x20, 0x33, 0x32, 0x29, 0x20
        /*00cd*/ 	.byte	0x25, 0x20, 0x34, 0x29, 0x00
	.type		__unnamed_1,@object
	.size		__unnamed_1,(__unnamed_2 - __unnamed_1)
__unnamed_1:
        /*00d2*/ 	.byte	0x61, 0x75, 0x74, 0x6f, 0x20, 0x63, 0x75, 0x74, 0x65, 0x3a, 0x3a, 0x61, 0x73, 0x5f, 0x70, 0x6f
        /* <DEDUP_REMOVED lines=24> */
        /*0262*/ 	.byte	0x3a, 0x3a, 0x43, 0x3c, 0x34, 0x30, 0x39, 0x36, 0x3e, 0x3e, 0x3e, 0x3e, 0x5d, 0x00
	.type		__unnamed_2,@object
	.size		__unnamed_2,(__unnamed_3 - __unnamed_2)
__unnamed_2:
        /* <DEDUP_REMOVED lines=26> */
	.type		__unnamed_3,@object
	.size		__unnamed_3,(.L_3 - __unnamed_3)
__unnamed_3:
        /* <DEDUP_REMOVED lines=40> */
        /*068e*/ 	.byte	0x74, 0x65, 0x3a, 0x3a, 0x43, 0x3c, 0x30, 0x3e, 0x3e, 0x3e, 0x3e, 0x5d, 0x00
.L_3:


//--------------------- .nv.shared._ZN7cutlass13device_kernelINS_4gemm6kernel13GemmUniversalIN4cute5tupleIJiiiiEEENS1_10collective13CollectiveMmaINS1_35MainloopSm100TmaUmmaWarpSpecializedILi4ELi2ELi4ENS5_IJNS4_1CILi2EEENSA_ILi1EEESC_EEEEENS5_IJNSA_ILi128EEENSA_ILi256EEENSA_ILi64EEEEEENS_12float_e5m2_tENS5_IJlSC_lEEESJ_SK_NS4_8TiledMMAINS4_8MMA_AtomIJNS4_10MMA_TraitsINS4_25SM100_MMA_F8F6F4_2x1SM_SSEJSJ_SJ_fSF_SG_NS4_17integral_constantINS4_4UMMA5MajorELSR_0EEESS_NSP_INSQ_7ScaleInELST_0EEESU_EEEEEENS4_6LayoutINS5_IJSC_SC_SC_EEENS5_IJNSA_ILi0EEESZ_SZ_EEEEENS5_IJNS4_10UnderscoreES12_S12_EEEEENS4_18SM100_TMA_2SM_LOADENS4_14ComposedLayoutINS4_7SwizzleILi2ELi4ELi3EEENS4_18smem_ptr_flag_bitsILi8EEENSX_INS5_IJNSA_ILi8EEESH_EEENS5_IJSH_SC_EEEEEEEvNS4_8identityES15_S1F_vS1G_EENS_8epilogue10collective18CollectiveEpilogueINS1I_23Sm100TmaWarpSpecializedILi4ELi2ELi32ELb0ELb0EEEJNS5_IJSH_SG_SH_EEENS5_IJNSX_ISH_SC_EENSX_INS5_IJNSA_ILi32EEESB_EEENS5_IJSC_SF_EEEEEEEESJ_SK_SJ_SK_NS1I_6fusion15FusionCallbacksIS1M_NS1U_17LinearCombinationISJ_fSJ_fLNS_15FloatRoundStyleE2EEES1N_S1T_JEEENS4_5SM1004TMEM4LOAD26SM100_TMEM_LOAD_32dp32b32xENS4_13SM90_TMA_LOADENS16_INS17_ILi1ELi4ELi3EEES1A_NSX_INS5_IJS1B_S1P_EEENS5_IJS1P_SC_EEEEEEENS4_39AutoVectorizingCopyWithAssumedAlignmentILi128EEENS4_14SM90_TMA_STOREES29_S2B_S2B_EEEvvEEEEvNT_6ParamsE --------------------------
	.section	.nv.shared._ZN7cutlass13device_kernelINS_4gemm6kernel13GemmUniversalIN4cute5tupleIJiiiiEEENS1_10collective13CollectiveMmaINS1_35MainloopSm100TmaUmmaWarpSpecializedILi4ELi2ELi4ENS5_IJNS4_1CILi2EEENSA_ILi1EEESC_EEEEENS5_IJNSA_ILi128EEENSA_ILi256EEENSA_ILi64EEEEEENS_12float_e5m2_tENS5_IJlSC_lEEESJ_SK_NS4_8TiledMMAINS4_8MMA_AtomIJNS4_10MMA_TraitsINS4_25SM100_MMA_F8F6F4_2x1SM_SSEJSJ_SJ_fSF_SG_NS4_17integral_constantINS4_4UMMA5MajorELSR_0EEESS_NSP_INSQ_7ScaleInELST_0EEESU_EEEEEENS4_6LayoutINS5_IJSC_SC_SC_EEENS5_IJNSA_ILi0EEESZ_SZ_EEEEENS5_IJNS4_10UnderscoreES12_S12_EEEEENS4_18SM100_TMA_2SM_LOADENS4_14ComposedLayoutINS4_7SwizzleILi2ELi4ELi3EEENS4_18smem_ptr_flag_bitsILi8EEENSX_INS5_IJNSA_ILi8EEESH_EEENS5_IJSH_SC_EEEEEEEvNS4_8identityES15_S1F_vS1G_EENS_8epilogue10collective18CollectiveEpilogueINS1I_23Sm100TmaWarpSpecializedILi4ELi2ELi32ELb0ELb0EEEJNS5_IJSH_SG_SH_EEENS5_IJNSX_ISH_SC_EENSX_INS5_IJNSA_ILi32EEESB_EEENS5_IJSC_SF_EEEEEEEESJ_SK_SJ_SK_NS1I_6fusion15FusionCallbacksIS1M_NS1U_17LinearCombinationISJ_fSJ_fLNS_15FloatRoundStyleE2EEES1N_S1T_JEEENS4_5SM1004TMEM4LOAD26SM100_TMEM_LOAD_32dp32b32xENS4_13SM90_TMA_LOADENS16_INS17_ILi1ELi4ELi3EEES1A_NSX_INS5_IJS1B_S1P_EEENS5_IJS1P_SC_EEEEEEENS4_39AutoVectorizingCopyWithAssumedAlignmentILi128EEENS4_14SM90_TMA_STOREES29_S2B_S2B_EEEvvEEEEvNT_6ParamsE,"aw",@nobits
	.sectionflags	@""
	.align	16
	.zero		1024


//--------------------- .nv.shared.reserved.0     --------------------------
	.section	.nv.shared.reserved.0,"aw",@nobits
	.weak		__nv_reservedSMEM_offset_0_alias
	.size		__nv_reservedSMEM_offset_0_alias, 0, 64
	.other		__nv_reservedSMEM_offset_0_alias,@"STO_CUDA_RESERVED_SHARED STV_DEFAULT"
__nv_reservedSMEM_offset_0_alias:
	.zero		0
.nv.shared.reserved.0:
	.zero		64
	.weak		__nv_reservedSMEM_tcgen05_partition
	.type		__nv_reservedSMEM_tcgen05_partition,@object
	.size		__nv_reservedSMEM_tcgen05_partition,(.L_0 - __nv_reservedSMEM_tcgen05_partition)
__nv_reservedSMEM_tcgen05_partition:
	.zero		32
.L_0:


//--------------------- .nv.global                --------------------------
	.section	.nv.global,"aw",@nobits
.nv.global:
	.type		_ZN39_INTERNAL_dee7dc43_4_k_cu_54e84eea_95714cute1_E,@object
	.size		_ZN39_INTERNAL_dee7dc43_4_k_cu_54e84eea_95714cute1_E,(_ZN39_INTERNAL_dee7dc43_4_k_cu_54e84eea_95714cuda3std3__45__cpo6cbeginE - _ZN39_INTERNAL_dee7dc43_4_k_cu_54e84eea_95714cute1_E)
_ZN39_INTERNAL_dee7dc43_4_k_cu_54e84eea_95714cute1_E:
	.zero		1
	.type		_ZN39_INTERNAL_dee7dc43_4_k_cu_54e84eea_95714cuda3std3__45__cpo6cbeginE,@object
	.size		_ZN39_INTERNAL_dee7dc43_4_k_cu_54e84eea_95714cuda3std3__45__cpo6cbeginE,(_ZN39_INTERNAL_dee7dc43_4_k_cu_54e84eea_95714cuda3std3__48in_placeE - _ZN39_INTERNAL_dee7dc43_4_k_cu_54e84eea_95714cuda3std3__45__cpo6cbeginE)
_ZN39_INTERNAL_dee7dc43_4_k_cu_54e84eea_95714cuda3std3__45__cpo6cbeginE:
	.zero		1
	.type		_ZN39_INTERNAL_dee7dc43_4_k_cu_54e84eea_95714cuda3std3__48in_placeE,@object
	.size		_ZN39_INTERNAL_dee7dc43_4_k_cu_54e84eea_95714cuda3std3__48in_placeE,(_ZN39_INTERNAL_dee7dc43_4_k_cu_54e84eea_95714cuda3std6ranges3__45__cpo9iter_moveE - _ZN39_INTERNAL_dee7dc43_4_k_cu_54e84eea_95714cuda3std3__48in_placeE)
_ZN39_INTERNAL_dee7dc43_4_k_cu_54e84eea_95714cuda3std3__48in_placeE:
	.zero		1
	.type		_ZN39_INTERNAL_dee7dc43_4_k_cu_54e84eea_95714cuda3std6ranges3__45__cpo9iter_moveE,@object
	.size		_ZN39_INTERNAL_dee7dc43_4_k_cu_54e84eea_95714cuda3std6ranges3__45__cpo9iter_moveE,(_ZN39_INTERNAL_dee7dc43_4_k_cu_54e84eea_95714cuda3std3__45__cpo5beginE - _ZN39_INTERNAL_dee7dc43_4_k_cu_54e84eea_95714cuda3std6ranges3__45__cpo9iter_moveE)
_ZN39_INTERNAL_dee7dc43_4_k_cu_54e84eea_95714cuda3std6ranges3__45__cpo9iter_moveE:
	.zero		1
	.type		_ZN39_INTERNAL_dee7dc43_4_k_cu_54e84eea_95714cuda3std3__45__cpo5beginE,@object
	.size		_ZN39_INTERNAL_dee7dc43_4_k_cu_54e84eea_95714cuda3std3__45__cpo5beginE,(_ZN39_INTERNAL_dee7dc43_4_k_cu_54e84eea_95714cuda3std3__441_GLOBAL__N__dee7dc43_4_k_cu_54e84eea_95716ignoreE - _ZN39_INTERNAL_dee7dc43_4_k_cu_54e84eea_95714cuda3std3__45__cpo5beginE)
_ZN39_INTERNAL_dee7dc43_4_k_cu_54e84eea_95714cuda3std3__45__cpo5beginE:
	.zero		1
	.type		_ZN39_INTERNAL_dee7dc43_4_k_cu_54e84eea_95714cuda3std3__441_GLOBAL__N__dee7dc43_4_k_cu_54e84eea_95716ignoreE,@object
	.size		_ZN39_INTERNAL_dee7dc43_4_k_cu_54e84eea_95714cuda3std3__441_GLOBAL__N__dee7dc43_4_k_cu_54e84eea_95716ignoreE,(_ZN39_INTERNAL_dee7dc43_4_k_cu_54e84eea_95714cute7productE - _ZN39_INTERNAL_dee7dc43_4_k_cu_54e84eea_95714cuda3std3__441_GLOBAL__N__dee7dc43_4_k_cu_54e84eea_95716ignoreE)
_ZN39_INTERNAL_dee7dc43_4_k_cu_54e84eea_95714cuda3std3__441_GLOBAL__N__dee7dc43_4_k_cu_54e84eea_95716ignoreE:
	.zero		1
	.type		_ZN39_INTERNAL_dee7dc43_4_k_cu_54e84eea_95714cute7productE,@object
	.size		_ZN39_INTERNAL_dee7dc43_4_k_cu_54e84eea_95714cute7productE,(_ZN39_INTERNAL_dee7dc43_4_k_cu_54e84eea_95714cuda3std3__45__cpo3endE - _ZN39_INTERNAL_dee7dc43_4_k_cu_54e84eea_95714cute7productE)
_ZN39_INTERNAL_dee7dc43_4_k_cu_54e84eea_95714cute7productE:
	.zero		1
	.type		_ZN39_INTERNAL_dee7dc43_4_k_cu_54e84eea_95714cuda3std3__45__cpo3endE,@object
	.size		_ZN39_INTERNAL_dee7dc43_4_k_cu_54e84eea_95714cuda3std3__45__cpo3endE,(_ZN39_INTERNAL_dee7dc43_4_k_cu_54e84eea_95714cuda3std3__419piecewise_constructE - _ZN39_INTERNAL_dee7dc43_4_k_cu_54e84eea_95714cuda3std3__45__cpo3endE)
_ZN39_INTERNAL_dee7dc43_4_k_cu_54e84eea_95714cuda3std3__45__cpo3endE:
	.zero		1
	.type		_ZN39_INTERNAL_dee7dc43_4_k_cu_54e84eea_95714cuda3std3__419piecewise_constructE,@object
	.size		_ZN39_INTERNAL_dee7dc43_4_k_cu_54e84eea_95714cuda3std3__419piecewise_constructE,(_ZN39_INTERNAL_dee7dc43_4_k_cu_54e84eea_95714cuda3std3__45__cpo4cendE - _ZN39_INTERNAL_dee7dc43_4_k_cu_54e84eea_95714cuda3std3__419piecewise_constructE)
_ZN39_INTERNAL_dee7dc43_4_k_cu_54e84eea_95714cuda3std3__419piecewise_constructE:
	.zero		1
	.type		_ZN39_INTERNAL_dee7dc43_4_k_cu_54e84eea_95714cuda3std3__45__cpo4cendE,@object
	.size		_ZN39_INTERNAL_dee7dc43_4_k_cu_54e84eea_95714cuda3std3__45__cpo4cendE,(_ZN39_INTERNAL_dee7dc43_4_k_cu_54e84eea_95714cuda3std6ranges3__45__cpo4swapE - _ZN39_INTERNAL_dee7dc43_4_k_cu_54e84eea_95714cuda3std3__45__cpo4cendE)
_ZN39_INTERNAL_dee7dc43_4_k_cu_54e84eea_95714cuda3std3__45__cpo4cendE:
	.zero		1
	.type		_ZN39_INTERNAL_dee7dc43_4_k_cu_54e84eea_95714cuda3std6ranges3__45__cpo4swapE,@object
	.size		_ZN39_INTERNAL_dee7dc43_4_k_cu_54e84eea_95714cuda3std6ranges3__45__cpo4swapE,(.L_11 - _ZN39_INTERNAL_dee7dc43_4_k_cu_54e84eea_95714cuda3std6ranges3__45__cpo4swapE)
_ZN39_INTERNAL_dee7dc43_4_k_cu_54e84eea_95714cuda3std6ranges3__45__cpo4swapE:
	.zero		1
.L_11:


//--------------------- .nv.constant0._ZN7cutlass13device_kernelINS_4gemm6kernel13GemmUniversalIN4cute5tupleIJiiiiEEENS1_10collective13CollectiveMmaINS1_35MainloopSm100TmaUmmaWarpSpecializedILi4ELi2ELi4ENS5_IJNS4_1CILi2EEENSA_ILi1EEESC_EEEEENS5_IJNSA_ILi128EEENSA_ILi256EEENSA_ILi64EEEEEENS_12float_e5m2_tENS5_IJlSC_lEEESJ_SK_NS4_8TiledMMAINS4_8MMA_AtomIJNS4_10MMA_TraitsINS4_25SM100_MMA_F8F6F4_2x1SM_SSEJSJ_SJ_fSF_SG_NS4_17integral_constantINS4_4UMMA5MajorELSR_0EEESS_NSP_INSQ_7ScaleInELST_0EEESU_EEEEEENS4_6LayoutINS5_IJSC_SC_SC_EEENS5_IJNSA_ILi0EEESZ_SZ_EEEEENS5_IJNS4_10UnderscoreES12_S12_EEEEENS4_18SM100_TMA_2SM_LOADENS4_14ComposedLayoutINS4_7SwizzleILi2ELi4ELi3EEENS4_18smem_ptr_flag_bitsILi8EEENSX_INS5_IJNSA_ILi8EEESH_EEENS5_IJSH_SC_EEEEEEEvNS4_8identityES15_S1F_vS1G_EENS_8epilogue10collective18CollectiveEpilogueINS1I_23Sm100TmaWarpSpecializedILi4ELi2ELi32ELb0ELb0EEEJNS5_IJSH_SG_SH_EEENS5_IJNSX_ISH_SC_EENSX_INS5_IJNSA_ILi32EEESB_EEENS5_IJSC_SF_EEEEEEEESJ_SK_SJ_SK_NS1I_6fusion15FusionCallbacksIS1M_NS1U_17LinearCombinationISJ_fSJ_fLNS_15FloatRoundStyleE2EEES1N_S1T_JEEENS4_5SM1004TMEM4LOAD26SM100_TMEM_LOAD_32dp32b32xENS4_13SM90_TMA_LOADENS16_INS17_ILi1ELi4ELi3EEES1A_NSX_INS5_IJS1B_S1P_EEENS5_IJS1P_SC_EEEEEEENS4_39AutoVectorizingCopyWithAssumedAlignmentILi128EEENS4_14SM90_TMA_STOREES29_S2B_S2B_EEEvvEEEEvNT_6ParamsE --------------------------
	.section	.nv.constant0._ZN7cutlass13device_kernelINS_4gemm6kernel13GemmUniversalIN4cute5tupleIJiiiiEEENS1_10collective13CollectiveMmaINS1_35MainloopSm100TmaUmmaWarpSpecializedILi4ELi2ELi4ENS5_IJNS4_1CILi2EEENSA_ILi1EEESC_EEEEENS5_IJNSA_ILi128EEENSA_ILi256EEENSA_ILi64EEEEEENS_12float_e5m2_tENS5_IJlSC_lEEESJ_SK_NS4_8TiledMMAINS4_8MMA_AtomIJNS4_10MMA_TraitsINS4_25SM100_MMA_F8F6F4_2x1SM_SSEJSJ_SJ_fSF_SG_NS4_17integral_constantINS4_4UMMA5MajorELSR_0EEESS_NSP_INSQ_7ScaleInELST_0EEESU_EEEEEENS4_6LayoutINS5_IJSC_SC_SC_EEENS5_IJNSA_ILi0EEESZ_SZ_EEEEENS5_IJNS4_10UnderscoreES12_S12_EEEEENS4_18SM100_TMA_2SM_LOADENS4_14ComposedLayoutINS4_7SwizzleILi2ELi4ELi3EEENS4_18smem_ptr_flag_bitsILi8EEENSX_INS5_IJNSA_ILi8EEESH_EEENS5_IJSH_SC_EEEEEEEvNS4_8identityES15_S1F_vS1G_EENS_8epilogue10collective18CollectiveEpilogueINS1I_23Sm100TmaWarpSpecializedILi4ELi2ELi32ELb0ELb0EEEJNS5_IJSH_SG_SH_EEENS5_IJNSX_ISH_SC_EENSX_INS5_IJNSA_ILi32EEESB_EEENS5_IJSC_SF_EEEEEEEESJ_SK_SJ_SK_NS1I_6fusion15FusionCallbacksIS1M_NS1U_17LinearCombinationISJ_fSJ_fLNS_15FloatRoundStyleE2EEES1N_S1T_JEEENS4_5SM1004TMEM4LOAD26SM100_TMEM_LOAD_32dp32b32xENS4_13SM90_TMA_LOADENS16_INS17_ILi1ELi4ELi3EEES1A_NSX_INS5_IJS1B_S1P_EEENS5_IJS1P_SC_EEEEEEENS4_39AutoVectorizingCopyWithAssumedAlignmentILi128EEENS4_14SM90_TMA_STOREES29_S2B_S2B_EEEvvEEEEvNT_6ParamsE,"a",@progbits
	.sectionflags	@""
	.align	4
.nv.constant0._ZN7cutlass13device_kernelINS_4gemm6kernel13GemmUniversalIN4cute5tupleIJiiiiEEENS1_10collective13CollectiveMmaINS1_35MainloopSm100TmaUmmaWarpSpecializedILi4ELi2ELi4ENS5_IJNS4_1CILi2EEENSA_ILi1EEESC_EEEEENS5_IJNSA_ILi128EEENSA_ILi256EEENSA_ILi64EEEEEENS_12float_e5m2_tENS5_IJlSC_lEEESJ_SK_NS4_8TiledMMAINS4_8MMA_AtomIJNS4_10MMA_TraitsINS4_25SM100_MMA_F8F6F4_2x1SM_SSEJSJ_SJ_fSF_SG_NS4_17integral_constantINS4_4UMMA5MajorELSR_0EEESS_NSP_INSQ_7ScaleInELST_0EEESU_EEEEEENS4_6LayoutINS5_IJSC_SC_SC_EEENS5_IJNSA_ILi0EEESZ_SZ_EEEEENS5_IJNS4_10UnderscoreES12_S12_EEEEENS4_18SM100_TMA_2SM_LOADENS4_14ComposedLayoutINS4_7SwizzleILi2ELi4ELi3EEENS4_18smem_ptr_flag_bitsILi8EEENSX_INS5_IJNSA_ILi8EEESH_EEENS5_IJSH_SC_EEEEEEEvNS4_8identityES15_S1F_vS1G_EENS_8epilogue10collective18CollectiveEpilogueINS1I_23Sm100TmaWarpSpecializedILi4ELi2ELi32ELb0ELb0EEEJNS5_IJSH_SG_SH_EEENS5_IJNSX_ISH_SC_EENSX_INS5_IJNSA_ILi32EEESB_EEENS5_IJSC_SF_EEEEEEEESJ_SK_SJ_SK_NS1I_6fusion15FusionCallbacksIS1M_NS1U_17LinearCombinationISJ_fSJ_fLNS_15FloatRoundStyleE2EEES1N_S1T_JEEENS4_5SM1004TMEM4LOAD26SM100_TMEM_LOAD_32dp32b32xENS4_13SM90_TMA_LOADENS16_INS17_ILi1ELi4ELi3EEES1A_NSX_INS5_IJS1B_S1P_EEENS5_IJS1P_SC_EEEEEEENS4_39AutoVectorizingCopyWithAssumedAlignmentILi128EEENS4_14SM90_TMA_STOREES29_S2B_S2B_EEEvvEEEEvNT_6ParamsE:
	.zero		2944


//--------------------- SYMBOLS --------------------------

	.type		.nv.reservedSmem.offset0,@object
	.size		.nv.reservedSmem.offset0,0x4
	.type		.nv.reservedSmem.cap,@object
	.size		.nv.reservedSmem.cap,0x4
	.type		__assertfail,@function
